	.target	sm_90a

	.elftype	@"ET_EXEC"


//--------------------- .note.nv.tkinfo           --------------------------
	.section	.note.nv.tkinfo,"",@"SHT_NOTE"
	.sectionflags	@"SHF_NOTE_NV_TKINFO"
	.tkinfo
        /*0018*/ 	.word	0x00000002
        /*0030*/ 	.string	""
        /*0030*/ 	.string	"ptxas"
        /*0030*/ 	.string	"Cuda compilation tools, release 13.0, V13.0.88"
        /*0030*/ 	.string	"Build cuda_13.0.r13.0/compiler.36424714_0"
        /*0030*/ 	.string	"-arch sm_90a -m 64 "



//--------------------- .note.nv.cuinfo           --------------------------
	.section	.note.nv.cuinfo,"",@"SHT_NOTE"
	.sectionflags	@"SHF_NOTE_NV_CUINFO"
        /*0018*/ 	.short	0x0002
        /*001a*/ 	.short	0x005a
        /*001c*/ 	.short	0x0082
	.zero		2


//--------------------- .nv.info                  --------------------------
	.section	.nv.info,"",@"SHT_CUDA_INFO"
	.align	4


	//----- nvinfo : EIATTR_REGCOUNT
	.align		4
        /*0000*/ 	.byte	0x04, 0x2f
        /*0002*/ 	.short	(.L_15 - .L_14)
	.align		4
.L_14:
        /*0004*/ 	.word	index@(_ZN7cutlass13device_kernelINS_4gemm6kernel13GemmUniversalIN4cute5tupleIJiiiiEEENS1_10collective13CollectiveMmaINS1_34MainloopSm90TmaGmmaWarpSpecializedILi4ENS5_IJNS4_1CILi2EEESB_NSA_ILi1EEEEEENS1_35KernelTmaWarpSpecializedCooperativeEEENS5_IJNSA_ILi256EEESG_NSA_ILi64EEEEEENS_6half_tENS5_IJlSC_lEEESJ_SK_NS4_8TiledMMAINS4_8MMA_AtomIJNS4_4SM904GMMA26MMA_64x256x16_F32F16F16_SSILNSO_5MajorE0ELSQ_0ELNSO_7ScaleInE1ELSR_1EEEEEENS4_6LayoutINS5_IJSB_SC_SC_EEENS5_IJSC_NSA_ILi0EEESW_EEEEENS5_IJNS4_10UnderscoreESZ_SZ_EEEEENS4_23SM90_TMA_LOAD_MULTICASTENS4_14ComposedLayoutINS4_7SwizzleILi3ELi4ELi3EEENS4_18smem_ptr_flag_bitsILi16EEENSU_INS5_IJNSA_ILi8EEESH_EEENS5_IJSH_SC_EEEEEEEvNS4_8identityES12_S1C_vS1D_EENS_8epilogue10collective6detail29Sm90TmaWarpSpecializedAdapterINS1G_15DefaultEpilogueISJ_SK_SK_NS1F_6thread17LinearCombinationISJ_Li1EffLNS1K_9ScaleType4KindE0ELNS_15FloatRoundStyleE2ESJ_EENS1_15EpilogueDefaultEEEEEvvEEEEvNT_6ParamsE)
        /*0008*/ 	.word	0x000000a8


	//----- nvinfo : EIATTR_FRAME_SIZE
	.align		4
.L_15:
        /*000c*/ 	.byte	0x04, 0x11
        /*000e*/ 	.short	(.L_17 - .L_16)
	.align		4
.L_16:
        /*0010*/ 	.word	index@(_ZN7cutlass13device_kernelINS_4gemm6kernel13GemmUniversalIN4cute5tupleIJiiiiEEENS1_10collective13CollectiveMmaINS1_34MainloopSm90TmaGmmaWarpSpecializedILi4ENS5_IJNS4_1CILi2EEESB_NSA_ILi1EEEEEENS1_35KernelTmaWarpSpecializedCooperativeEEENS5_IJNSA_ILi256EEESG_NSA_ILi64EEEEEENS_6half_tENS5_IJlSC_lEEESJ_SK_NS4_8TiledMMAINS4_8MMA_AtomIJNS4_4SM904GMMA26MMA_64x256x16_F32F16F16_SSILNSO_5MajorE0ELSQ_0ELNSO_7ScaleInE1ELSR_1EEEEEENS4_6LayoutINS5_IJSB_SC_SC_EEENS5_IJSC_NSA_ILi0EEESW_EEEEENS5_IJNS4_10UnderscoreESZ_SZ_EEEEENS4_23SM90_TMA_LOAD_MULTICASTENS4_14ComposedLayoutINS4_7SwizzleILi3ELi4ELi3EEENS4_18smem_ptr_flag_bitsILi16EEENSU_INS5_IJNSA_ILi8EEESH_EEENS5_IJSH_SC_EEEEEEEvNS4_8identityES12_S1C_vS1D_EENS_8epilogue10collective6detail29Sm90TmaWarpSpecializedAdapterINS1G_15DefaultEpilogueISJ_SK_SK_NS1F_6thread17LinearCombinationISJ_Li1EffLNS1K_9ScaleType4KindE0ELNS_15FloatRoundStyleE2ESJ_EENS1_15EpilogueDefaultEEEEEvvEEEEvNT_6ParamsE)
        /*0014*/ 	.word	0x00000788


	//----- nvinfo : EIATTR_MIN_STACK_SIZE
	.align		4
.L_17:
        /*0018*/ 	.byte	0x04, 0x12
        /*001a*/ 	.short	(.L_19 - .L_18)
	.align		4
.L_18:
        /*001c*/ 	.word	index@(_ZN7cutlass13device_kernelINS_4gemm6kernel13GemmUniversalIN4cute5tupleIJiiiiEEENS1_10collective13CollectiveMmaINS1_34MainloopSm90TmaGmmaWarpSpecializedILi4ENS5_IJNS4_1CILi2EEESB_NSA_ILi1EEEEEENS1_35KernelTmaWarpSpecializedCooperativeEEENS5_IJNSA_ILi256EEESG_NSA_ILi64EEEEEENS_6half_tENS5_IJlSC_lEEESJ_SK_NS4_8TiledMMAINS4_8MMA_AtomIJNS4_4SM904GMMA26MMA_64x256x16_F32F16F16_SSILNSO_5MajorE0ELSQ_0ELNSO_7ScaleInE1ELSR_1EEEEEENS4_6LayoutINS5_IJSB_SC_SC_EEENS5_IJSC_NSA_ILi0EEESW_EEEEENS5_IJNS4_10UnderscoreESZ_SZ_EEEEENS4_23SM90_TMA_LOAD_MULTICASTENS4_14ComposedLayoutINS4_7SwizzleILi3ELi4ELi3EEENS4_18smem_ptr_flag_bitsILi16EEENSU_INS5_IJNSA_ILi8EEESH_EEENS5_IJSH_SC_EEEEEEEvNS4_8identityES12_S1C_vS1D_EENS_8epilogue10collective6detail29Sm90TmaWarpSpecializedAdapterINS1G_15DefaultEpilogueISJ_SK_SK_NS1F_6thread17LinearCombinationISJ_Li1EffLNS1K_9ScaleType4KindE0ELNS_15FloatRoundStyleE2ESJ_EENS1_15EpilogueDefaultEEEEEvvEEEEvNT_6ParamsE)
        /*0020*/ 	.word	0x00000788
.L_19:


//--------------------- .nv.compat                --------------------------
	.section	.nv.compat,"",@"SHT_CUDA_COMPAT_INFO"
	.align	4
        /*0000*/ 	.byte	0x02, 0x09, 0x01, 0x00, 0x02, 0x02, 0x04, 0x00, 0x02, 0x05, 0x05, 0x00, 0x03, 0x07, 0x01, 0x01
        /*0010*/ 	.byte	0x02, 0x03, 0x01, 0x00, 0x02, 0x06, 0x01, 0x00, 0x04, 0x0b, 0x08, 0x00, 0x00, 0x00, 0x00, 0x00
        /*0020*/ 	.byte	0x00, 0x00, 0x00, 0x00


//--------------------- .nv.info._ZN7cutlass13device_kernelINS_4gemm6kernel13GemmUniversalIN4cute5tupleIJiiiiEEENS1_10collective13CollectiveMmaINS1_34MainloopSm90TmaGmmaWarpSpecializedILi4ENS5_IJNS4_1CILi2EEESB_NSA_ILi1EEEEEENS1_35KernelTmaWarpSpecializedCooperativeEEENS5_IJNSA_ILi256EEESG_NSA_ILi64EEEEEENS_6half_tENS5_IJlSC_lEEESJ_SK_NS4_8TiledMMAINS4_8MMA_AtomIJNS4_4SM904GMMA26MMA_64x256x16_F32F16F16_SSILNSO_5MajorE0ELSQ_0ELNSO_7ScaleInE1ELSR_1EEEEEENS4_6LayoutINS5_IJSB_SC_SC_EEENS5_IJSC_NSA_ILi0EEESW_EEEEENS5_IJNS4_10UnderscoreESZ_SZ_EEEEENS4_23SM90_TMA_LOAD_MULTICASTENS4_14ComposedLayoutINS4_7SwizzleILi3ELi4ELi3EEENS4_18smem_ptr_flag_bitsILi16EEENSU_INS5_IJNSA_ILi8EEESH_EEENS5_IJSH_SC_EEEEEEEvNS4_8identityES12_S1C_vS1D_EENS_8epilogue10collective6detail29Sm90TmaWarpSpecializedAdapterINS1G_15DefaultEpilogueISJ_SK_SK_NS1F_6thread17LinearCombinationISJ_Li1EffLNS1K_9ScaleType4KindE0ELNS_15FloatRoundStyleE2ESJ_EENS1_15EpilogueDefaultEEEEEvvEEEEvNT_6ParamsE --------------------------
	.section	.nv.info._ZN7cutlass13device_kernelINS_4gemm6kernel13GemmUniversalIN4cute5tupleIJiiiiEEENS1_10collective13CollectiveMmaINS1_34MainloopSm90TmaGmmaWarpSpecializedILi4ENS5_IJNS4_1CILi2EEESB_NSA_ILi1EEEEEENS1_35KernelTmaWarpSpecializedCooperativeEEENS5_IJNSA_ILi256EEESG_NSA_ILi64EEEEEENS_6half_tENS5_IJlSC_lEEESJ_SK_NS4_8TiledMMAINS4_8MMA_AtomIJNS4_4SM904GMMA26MMA_64x256x16_F32F16F16_SSILNSO_5MajorE0ELSQ_0ELNSO_7ScaleInE1ELSR_1EEEEEENS4_6LayoutINS5_IJSB_SC_SC_EEENS5_IJSC_NSA_ILi0EEESW_EEEEENS5_IJNS4_10UnderscoreESZ_SZ_EEEEENS4_23SM90_TMA_LOAD_MULTICASTENS4_14ComposedLayoutINS4_7SwizzleILi3ELi4ELi3EEENS4_18smem_ptr_flag_bitsILi16EEENSU_INS5_IJNSA_ILi8EEESH_EEENS5_IJSH_SC_EEEEEEEvNS4_8identityES12_S1C_vS1D_EENS_8epilogue10collective6detail29Sm90TmaWarpSpecializedAdapterINS1G_15DefaultEpilogueISJ_SK_SK_NS1F_6thread17LinearCombinationISJ_Li1EffLNS1K_9ScaleType4KindE0ELNS_15FloatRoundStyleE2ESJ_EENS1_15EpilogueDefaultEEEEEvvEEEEvNT_6ParamsE,"",@"SHT_CUDA_INFO"
	.sectionflags	@""
	.align	4


	//----- nvinfo : EIATTR_CUDA_API_VERSION
	.align		4
        /*0000*/ 	.byte	0x04, 0x37
        /*0002*/ 	.short	(.L_21 - .L_20)
.L_20:
        /*0004*/ 	.word	0x00000082


	//----- nvinfo : EIATTR_KPARAM_INFO
	.align		4
.L_21:
        /*0008*/ 	.byte	0x04, 0x17
        /*000a*/ 	.short	(.L_23 - .L_22)
.L_22:
        /*000c*/ 	.word	0x00000000
        /*0010*/ 	.short	0x0000
        /*0012*/ 	.short	0x0070
        /*0014*/ 	.byte	0x00, 0xf0, 0x01, 0x10


	//----- nvinfo : EIATTR_SPARSE_MMA_MASK
	.align		4
.L_23:
        /*0018*/ 	.byte	0x03, 0x50
        /*001a*/ 	.short	0x0000


	//----- nvinfo : EIATTR_MAXREG_COUNT
	.align		4
        /*001c*/ 	.byte	0x03, 0x1b
        /*001e*/ 	.short	0x00a8


	//----- nvinfo : EIATTR_NUM_BARRIERS
	.align		4
        /*0020*/ 	.byte	0x02, 0x4c
        /*0022*/ 	.byte	0x01
	.zero		1


	//----- nvinfo : EIATTR_EXTERNS
	.align		4
        /*0024*/ 	.byte	0x04, 0x0f
        /*0026*/ 	.short	(.L_25 - .L_24)


	//   ....[0]....
	.align		4
.L_24:
        /*0028*/ 	.word	index@(__assertfail)


	//----- nvinfo : EIATTR_ANNOTATIONS
	.align		4
.L_25:
        /*002c*/ 	.byte	0x04, 0x55
        /*002e*/ 	.short	(.L_27 - .L_26)


	//   ....[0]....
.L_26:
        /*0030*/ 	.word	0x00000001
        /*0034*/ 	.byte	0x00, 0x0a, 0x00, 0x00, 0x01, 0x00, 0x00, 0x00, 0x10, 0x0a, 0x00, 0x00, 0x01, 0x00, 0x00, 0x00
        /* <DEDUP_REMOVED lines=716> */
        /*2d04*/ 	.byte	0xa0, 0xb1, 0x01, 0x00, 0x01, 0x00, 0x00, 0x00, 0xc0, 0xb1, 0x01, 0x00


	//----- nvinfo : EIATTR_MERCURY_ISA_VERSION
	.align		4
.L_27:
        /*2d10*/ 	.byte	0x03, 0x5f
        /*2d12*/ 	.short	0x0101


	//----- nvinfo : EIATTR_INT_WARP_WIDE_INSTR_OFFSETS
	.align		4
        /*2d14*/ 	.byte	0x04, 0x31
        /*2d16*/ 	.short	(.L_29 - .L_28)


	//   ....[0]....
.L_28:
        /*2d18*/ 	.word	0x00000580


	//   ....[1]....
        /*2d1c*/ 	.word	0x00000590


	//   ....[2]....
        /*2d20*/ 	.word	0x00000700


	//   ....[3]....
        /*2d24*/ 	.word	0x00008fd0


	//----- nvinfo : EIATTR_COOP_GROUP_MASK_REGIDS
	.align		4
.L_29:
        /*2d28*/ 	.byte	0x04, 0x29
        /*2d2a*/ 	.short	(.L_31 - .L_30)


	//   ....[0]....
.L_30:
        /*2d2c*/ 	.word	0xffffffff


	//   ....[1]....
        /*2d30*/ 	.word	0xffffffff


	//   ....[2]....
        /*2d34*/ 	.word	0xffffffff


	//   ....[3]....
        /*2d38*/ 	.word	0xffffffff


	//   ....[4]....
        /*2d3c*/ 	.word	0xffffffff


	//   ....[5]....
        /*2d40*/ 	.word	0xffffffff


	//----- nvinfo : EIATTR_COOP_GROUP_INSTR_OFFSETS
	.align		4
.L_31:
        /*2d44*/ 	.byte	0x04, 0x28
        /*2d46*/ 	.short	(.L_33 - .L_32)


	//   ....[0]....
.L_32:
        /*2d48*/ 	.word	0x00000070


	//   ....[1]....
        /*2d4c*/ 	.word	0x00000080


	//   ....[2]....
        /*2d50*/ 	.word	0x000001a0


	//   ....[3]....
        /*2d54*/ 	.word	0x000003d0


	//   ....[4]....
        /*2d58*/ 	.word	0x00000840


	//   ....[5]....
        /*2d5c*/ 	.word	0x00001410


	//----- nvinfo : EIATTR_REG_RECONFIG
	.align		4
.L_33:
        /*2d60*/ 	.byte	0x01, 0x54
	.zero		2


	//----- nvinfo : EIATTR_SYSCALL_OFFSETS
	.align		4
        /*2d64*/ 	.byte	0x04, 0x46
        /*2d66*/ 	.short	(.L_35 - .L_34)


	//   ....[0]....
.L_34:
        /*2d68*/ 	.word	0x000015c0


	//----- nvinfo : EIATTR_MBARRIER_INSTR_OFFSETS
	.align		4
.L_35:
        /*2d6c*/ 	.byte	0x04, 0x39
        /*2d6e*/ 	.short	(.L_37 - .L_36)


	//   ....[0]....
.L_36:
        /*2d70*/ 	.word	0x00000320
        /*2d74*/ 	.word	0x000000ff
        /*2d78*/ 	.word	0x00000000
        /*2d7c*/ 	.short	0x0100
        /*2d7e*/ 	.byte	0x08
	.zero		1


	//   ....[1]....
        /*2d80*/ 	.word	0x00000330
        /*2d84*/ 	.word	0x000000ff
        /*2d88*/ 	.word	0x00000020
        /*2d8c*/ 	.short	0x0100
        /*2d8e*/ 	.byte	0x08
	.zero		1


	//   ....[2]....
        /*2d90*/ 	.word	0x00000340
        /*2d94*/ 	.word	0x000000ff
        /*2d98*/ 	.word	0x00000008
        /*2d9c*/ 	.short	0x0100
        /*2d9e*/ 	.byte	0x08
	.zero		1


	//   ....[3]....
        /*2da0*/ 	.word	0x00000350
        /*2da4*/ 	.word	0x000000ff
        /*2da8*/ 	.word	0x00000028
        /*2dac*/ 	.short	0x0100
        /*2dae*/ 	.byte	0x08
	.zero		1


	//   ....[4]....
        /*2db0*/ 	.word	0x00000360
        /*2db4*/ 	.word	0x000000ff
        /*2db8*/ 	.word	0x00000010
        /*2dbc*/ 	.short	0x0100
        /*2dbe*/ 	.byte	0x08
	.zero		1


	//   ....[5]....
        /*2dc0*/ 	.word	0x00000370
        /*2dc4*/ 	.word	0x000000ff
        /*2dc8*/ 	.word	0x00000030
        /*2dcc*/ 	.short	0x0100
        /*2dce*/ 	.byte	0x08
	.zero		1


	//   ....[6]....
        /*2dd0*/ 	.word	0x00000380
        /*2dd4*/ 	.word	0x000000ff
        /*2dd8*/ 	.word	0x00000018
        /*2ddc*/ 	.short	0x0100
        /*2dde*/ 	.byte	0x08
	.zero		1


	//   ....[7]....
        /*2de0*/ 	.word	0x00000390
        /*2de4*/ 	.word	0x000000ff
        /*2de8*/ 	.word	0x00000038
        /*2dec*/ 	.short	0x0100
        /*2dee*/ 	.byte	0x08
	.zero		1


	//   ....[8]....
        /*2df0*/ 	.word	0x00000770
        /*2df4*/ 	.word	0x000000ff
        /*2df8*/ 	.word	0x00000050
        /*2dfc*/ 	.short	0x0100
        /*2dfe*/ 	.byte	0x06
	.zero		1


	//   ....[9]....
        /*2e00*/ 	.word	0x000007a0
        /*2e04*/ 	.word	0x000000ff
        /*2e08*/ 	.word	0x00000058
        /*2e0c*/ 	.short	0x0100
        /*2e0e*/ 	.byte	0x06
	.zero		1


	//   ....[10]....
        /*2e10*/ 	.word	0x000016a0
        /*2e14*/ 	.word	0x00000004
        /*2e18*/ 	.word	0x00000000
        /*2e1c*/ 	.short	0x010a
        /*2e1e*/ 	.byte	0x3f
	.zero		1


	//   ....[11]....
        /*2e20*/ 	.word	0x000016e0
        /*2e24*/ 	.word	0x00000004
        /*2e28*/ 	.word	0x00000000
        /*2e2c*/ 	.short	0x010a
        /*2e2e*/ 	.byte	0x3f
	.zero		1


	//   ....[12]....
        /*2e30*/ 	.word	0x00004d30
        /*2e34*/ 	.word	0x00000004
        /*2e38*/ 	.word	0x00000000
        /*2e3c*/ 	.short	0x010a
        /*2e3e*/ 	.byte	0x3f
	.zero		1


	//   ....[13]....
        /*2e40*/ 	.word	0x00004d70
        /*2e44*/ 	.word	0x00000004
        /*2e48*/ 	.word	0x00000000
        /*2e4c*/ 	.short	0x010a
        /*2e4e*/ 	.byte	0x3f
	.zero		1


	//   ....[14]....
        /*2e50*/ 	.word	0x00008e60
        /*2e54*/ 	.word	0x00000004
        /*2e58*/ 	.word	0x00000000
        /*2e5c*/ 	.short	0x0101
        /*2e5e*/ 	.byte	0x3f
	.zero		1


	//   ....[15]....
        /*2e60*/ 	.word	0x00009060
        /*2e64*/ 	.word	0x00000000
        /*2e68*/ 	.word	0x00000000
        /*2e6c*/ 	.short	0x0101
        /*2e6e*/ 	.byte	0x3f
	.zero		1


	//   ....[16]....
        /*2e70*/ 	.word	0x0001ad10
        /*2e74*/ 	.word	0x0000000c
        /*2e78*/ 	.word	0x00000020
        /*2e7c*/ 	.short	0x010a
        /*2e7e*/ 	.byte	0x3f
	.zero		1


	//   ....[17]....
        /*2e80*/ 	.word	0x0001b130
        /*2e84*/ 	.word	0x00000002
        /*2e88*/ 	.word	0x00000058
        /*2e8c*/ 	.short	0x0101
        /*2e8e*/ 	.byte	0x3f
	.zero		1


	//   ....[18]....
        /*2e90*/ 	.word	0x0001b8c0
        /*2e94*/ 	.word	0x00000005
        /*2e98*/ 	.word	0x00000000
        /*2e9c*/ 	.short	0x010a
        /*2e9e*/ 	.byte	0x3f
	.zero		1


	//   ....[19]....
        /*2ea0*/ 	.word	0x0001b950
        /*2ea4*/ 	.word	0x00000005
        /*2ea8*/ 	.word	0x00000000
        /*2eac*/ 	.short	0x010a
        /*2eae*/ 	.byte	0x3f
	.zero		1


	//   ....[20]....
        /*2eb0*/ 	.word	0x0001b9e0
        /*2eb4*/ 	.word	0x00000005
        /*2eb8*/ 	.word	0x00000000
        /*2ebc*/ 	.short	0x010a
        /*2ebe*/ 	.byte	0x3f
	.zero		1


	//   ....[21]....
        /*2ec0*/ 	.word	0x0001ba70
        /*2ec4*/ 	.word	0x00000003
        /*2ec8*/ 	.word	0x00000000
        /*2ecc*/ 	.short	0x010a
        /*2ece*/ 	.byte	0x3f
	.zero		1


	//   ....[22]....
        /*2ed0*/ 	.word	0x0001bad0
        /*2ed4*/ 	.word	0x00000004
        /*2ed8*/ 	.word	0x00000000
        /*2edc*/ 	.short	0x010a
        /*2ede*/ 	.byte	0x3f
	.zero		1


	//   ....[23]....
        /*2ee0*/ 	.word	0x0001bb20
        /*2ee4*/ 	.word	0x00000004
        /*2ee8*/ 	.word	0x00000000
        /*2eec*/ 	.short	0x010a
        /*2eee*/ 	.byte	0x3f
	.zero		1


	//   ....[24]....
        /*2ef0*/ 	.word	0x0001bbf0
        /*2ef4*/ 	.word	0x0000000c
        /*2ef8*/ 	.word	0x00000020
        /*2efc*/ 	.short	0x010a
        /*2efe*/ 	.byte	0x3f
	.zero		1


	//   ....[25]....
        /*2f00*/ 	.word	0x0001bcc0
        /*2f04*/ 	.word	0x00000005
        /*2f08*/ 	.word	0x00000000
        /*2f0c*/ 	.short	0x010a
        /*2f0e*/ 	.byte	0x3f
	.zero		1


	//   ....[26]....
        /*2f10*/ 	.word	0x0001bd10
        /*2f14*/ 	.word	0x00000005
        /*2f18*/ 	.word	0x00000000
        /*2f1c*/ 	.short	0x010a
        /*2f1e*/ 	.byte	0x3f
	.zero		1


	//   ....[27]....
        /*2f20*/ 	.word	0x0001bd60
        /*2f24*/ 	.word	0x00000005
        /*2f28*/ 	.word	0x00000000
        /*2f2c*/ 	.short	0x010a
        /*2f2e*/ 	.byte	0x3f
	.zero		1


	//----- nvinfo : EIATTR_NUM_MBARRIERS
	.align		4
.L_37:
        /*2f30*/ 	.byte	0x03, 0x38
        /*2f32*/ 	.short	0x000a


	//----- nvinfo : EIATTR_EXIT_INSTR_OFFSETS
	.align		4
        /*2f34*/ 	.byte	0x04, 0x1c
        /*2f36*/ 	.short	(.L_39 - .L_38)


	//   ....[0]....
.L_38:
        /*2f38*/ 	.word	0x00000aa0


	//   ....[1]....
        /*2f3c*/ 	.word	0x00001330


	//   ....[2]....
        /*2f40*/ 	.word	0x0001a2a0


	//   ....[3]....
        /*2f44*/ 	.word	0x0001a8c0


	//   ....[4]....
        /*2f48*/ 	.word	0x0001bac0


	//----- nvinfo : EIATTR_MAX_THREADS
	.align		4
.L_39:
        /*2f4c*/ 	.byte	0x04, 0x05
        /*2f4e*/ 	.short	(.L_41 - .L_40)
.L_40:
        /*2f50*/ 	.word	0x00000180
        /*2f54*/ 	.word	0x00000001
        /*2f58*/ 	.word	0x00000001


	//----- nvinfo : EIATTR_CRS_STACK_SIZE
	.align		4
.L_41:
        /*2f5c*/ 	.byte	0x04, 0x1e
        /*2f5e*/ 	.short	(.L_43 - .L_42)
.L_42:
        /*2f60*/ 	.word	0x00000000


	//----- nvinfo : EIATTR_CBANK_PARAM_SIZE
	.align		4
.L_43:
        /*2f64*/ 	.byte	0x03, 0x19
        /*2f66*/ 	.short	0x0470


	//----- nvinfo : EIATTR_PARAM_CBANK
	.align		4
        /*2f68*/ 	.byte	0x04, 0x0a
        /*2f6a*/ 	.short	(.L_45 - .L_44)
	.align		4
.L_44:
        /*2f6c*/ 	.word	index@(.nv.constant0._ZN7cutlass13device_kernelINS_4gemm6kernel13GemmUniversalIN4cute5tupleIJiiiiEEENS1_10collective13CollectiveMmaINS1_34MainloopSm90TmaGmmaWarpSpecializedILi4ENS5_IJNS4_1CILi2EEESB_NSA_ILi1EEEEEENS1_35KernelTmaWarpSpecializedCooperativeEEENS5_IJNSA_ILi256EEESG_NSA_ILi64EEEEEENS_6half_tENS5_IJlSC_lEEESJ_SK_NS4_8TiledMMAINS4_8MMA_AtomIJNS4_4SM904GMMA26MMA_64x256x16_F32F16F16_SSILNSO_5MajorE0ELSQ_0ELNSO_7ScaleInE1ELSR_1EEEEEENS4_6LayoutINS5_IJSB_SC_SC_EEENS5_IJSC_NSA_ILi0EEESW_EEEEENS5_IJNS4_10UnderscoreESZ_SZ_EEEEENS4_23SM90_TMA_LOAD_MULTICASTENS4_14ComposedLayoutINS4_7SwizzleILi3ELi4ELi3EEENS4_18smem_ptr_flag_bitsILi16EEENSU_INS5_IJNSA_ILi8EEESH_EEENS5_IJSH_SC_EEEEEEEvNS4_8identityES12_S1C_vS1D_EENS_8epilogue10collective6detail29Sm90TmaWarpSpecializedAdapterINS1G_15DefaultEpilogueISJ_SK_SK_NS1F_6thread17LinearCombinationISJ_Li1EffLNS1K_9ScaleType4KindE0ELNS_15FloatRoundStyleE2ESJ_EENS1_15EpilogueDefaultEEEEEvvEEEEvNT_6ParamsE)
        /*2f70*/ 	.short	0x0210
        /*2f72*/ 	.short	0x0470


	//----- nvinfo : EIATTR_SW_WAR
	.align		4
.L_45:
        /*2f74*/ 	.byte	0x04, 0x36
        /*2f76*/ 	.short	(.L_47 - .L_46)
.L_46:
        /*2f78*/ 	.word	0x00000008
.L_47:


//--------------------- .nv.callgraph             --------------------------
	.section	.nv.callgraph,"",@"SHT_CUDA_CALLGRAPH"
	.align	4
	.sectionentsize	8
	.align		4
        /*0000*/ 	.word	0x00000000
	.align		4
        /*0004*/ 	.word	0xffffffff
	.align		4
        /*0008*/ 	.word	index@(_ZN7cutlass13device_kernelINS_4gemm6kernel13GemmUniversalIN4cute5tupleIJiiiiEEENS1_10collective13CollectiveMmaINS1_34MainloopSm90TmaGmmaWarpSpecializedILi4ENS5_IJNS4_1CILi2EEESB_NSA_ILi1EEEEEENS1_35KernelTmaWarpSpecializedCooperativeEEENS5_IJNSA_ILi256EEESG_NSA_ILi64EEEEEENS_6half_tENS5_IJlSC_lEEESJ_SK_NS4_8TiledMMAINS4_8MMA_AtomIJNS4_4SM904GMMA26MMA_64x256x16_F32F16F16_SSILNSO_5MajorE0ELSQ_0ELNSO_7ScaleInE1ELSR_1EEEEEENS4_6LayoutINS5_IJSB_SC_SC_EEENS5_IJSC_NSA_ILi0EEESW_EEEEENS5_IJNS4_10UnderscoreESZ_SZ_EEEEENS4_23SM90_TMA_LOAD_MULTICASTENS4_14ComposedLayoutINS4_7SwizzleILi3ELi4ELi3EEENS4_18smem_ptr_flag_bitsILi16EEENSU_INS5_IJNSA_ILi8EEESH_EEENS5_IJSH_SC_EEEEEEEvNS4_8identityES12_S1C_vS1D_EENS_8epilogue10collective6detail29Sm90TmaWarpSpecializedAdapterINS1G_15DefaultEpilogueISJ_SK_SK_NS1F_6thread17LinearCombinationISJ_Li1EffLNS1K_9ScaleType4KindE0ELNS_15FloatRoundStyleE2ESJ_EENS1_15EpilogueDefaultEEEEEvvEEEEvNT_6ParamsE)
	.align		4
        /*000c*/ 	.word	index@(__assertfail)
	.align		4
        /*0010*/ 	.word	0x00000000
	.align		4
        /*0014*/ 	.word	0xfffffffe
	.align		4
        /*0018*/ 	.word	0x00000000
	.align		4
        /*001c*/ 	.word	0xfffffffd
	.align		4
        /*0020*/ 	.word	0x00000000
	.align		4
        /*0024*/ 	.word	0xfffffffc


//--------------------- .nv.constant4             --------------------------
	.section	.nv.constant4,"a",@progbits
	.align	8
	.align		8
.nv.constant4:
        /*0000*/ 	.dword	__assertfail
	.align		8
        /*0008*/ 	.dword	__unnamed_1
	.align		8
        /*0010*/ 	.dword	_ZN39_INTERNAL_15c7509a_4_k_cu_7c9e7bc2_39384cuda3std3__45__cpo5beginE
	.align		8
        /*0018*/ 	.dword	_ZN39_INTERNAL_15c7509a_4_k_cu_7c9e7bc2_39384cuda3std3__45__cpo3endE
	.align		8
        /*0020*/ 	.dword	_ZN39_INTERNAL_15c7509a_4_k_cu_7c9e7bc2_39384cuda3std3__45__cpo6cbeginE
	.align		8
        /*0028*/ 	.dword	_ZN39_INTERNAL_15c7509a_4_k_cu_7c9e7bc2_39384cuda3std3__45__cpo4cendE
	.align		8
        /*0030*/ 	.dword	_ZN39_INTERNAL_15c7509a_4_k_cu_7c9e7bc2_39384cuda3std3__441_GLOBAL__N__15c7509a_4_k_cu_7c9e7bc2_39386ignoreE
	.align		8
        /*0038*/ 	.dword	_ZN39_INTERNAL_15c7509a_4_k_cu_7c9e7bc2_39384cuda3std3__419piecewise_constructE
	.align		8
        /*0040*/ 	.dword	_ZN39_INTERNAL_15c7509a_4_k_cu_7c9e7bc2_39384cuda3std3__48in_placeE
	.align		8
        /*0048*/ 	.dword	_ZN39_INTERNAL_15c7509a_4_k_cu_7c9e7bc2_39384cuda3std6ranges3__45__cpo4swapE
	.align		8
        /*0050*/ 	.dword	_ZN39_INTERNAL_15c7509a_4_k_cu_7c9e7bc2_39384cuda3std6ranges3__45__cpo9iter_moveE
	.align		8
        /*0058*/ 	.dword	_ZN39_INTERNAL_15c7509a_4_k_cu_7c9e7bc2_39384cute7productE
	.align		8
        /*0060*/ 	.dword	_ZN39_INTERNAL_15c7509a_4_k_cu_7c9e7bc2_39384cute1_E
	.align		8
        /*0068*/ 	.dword	$str$22
	.align		8
        /*0070*/ 	.dword	$str$23


//--------------------- .text._ZN7cutlass13device_kernelINS_4gemm6kernel13GemmUniversalIN4cute5tupleIJiiiiEEENS1_10collective13CollectiveMmaINS1_34MainloopSm90TmaGmmaWarpSpecializedILi4ENS5_IJNS4_1CILi2EEESB_NSA_ILi1EEEEEENS1_35KernelTmaWarpSpecializedCooperativeEEENS5_IJNSA_ILi256EEESG_NSA_ILi64EEEEEENS_6half_tENS5_IJlSC_lEEESJ_SK_NS4_8TiledMMAINS4_8MMA_AtomIJNS4_4SM904GMMA26MMA_64x256x16_F32F16F16_SSILNSO_5MajorE0ELSQ_0ELNSO_7ScaleInE1ELSR_1EEEEEENS4_6LayoutINS5_IJSB_SC_SC_EEENS5_IJSC_NSA_ILi0EEESW_EEEEENS5_IJNS4_10UnderscoreESZ_SZ_EEEEENS4_23SM90_TMA_LOAD_MULTICASTENS4_14ComposedLayoutINS4_7SwizzleILi3ELi4ELi3EEENS4_18smem_ptr_flag_bitsILi16EEENSU_INS5_IJNSA_ILi8EEESH_EEENS5_IJSH_SC_EEEEEEEvNS4_8identityES12_S1C_vS1D_EENS_8epilogue10collective6detail29Sm90TmaWarpSpecializedAdapterINS1G_15DefaultEpilogueISJ_SK_SK_NS1F_6thread17LinearCombinationISJ_Li1EffLNS1K_9ScaleType4KindE0ELNS_15FloatRoundStyleE2ESJ_EENS1_15EpilogueDefaultEEEEEvvEEEEvNT_6ParamsE --------------------------
	.section	.text._ZN7cutlass13device_kernelINS_4gemm6kernel13GemmUniversalIN4cute5tupleIJiiiiEEENS1_10collective13CollectiveMmaINS1_34MainloopSm90TmaGmmaWarpSpecializedILi4ENS5_IJNS4_1CILi2EEESB_NSA_ILi1EEEEEENS1_35KernelTmaWarpSpecializedCooperativeEEENS5_IJNSA_ILi256EEESG_NSA_ILi64EEEEEENS_6half_tENS5_IJlSC_lEEESJ_SK_NS4_8TiledMMAINS4_8MMA_AtomIJNS4_4SM904GMMA26MMA_64x256x16_F32F16F16_SSILNSO_5MajorE0ELSQ_0ELNSO_7ScaleInE1ELSR_1EEEEEENS4_6LayoutINS5_IJSB_SC_SC_EEENS5_IJSC_NSA_ILi0EEESW_EEEEENS5_IJNS4_10UnderscoreESZ_SZ_EEEEENS4_23SM90_TMA_LOAD_MULTICASTENS4_14ComposedLayoutINS4_7SwizzleILi3ELi4ELi3EEENS4_18smem_ptr_flag_bitsILi16EEENSU_INS5_IJNSA_ILi8EEESH_EEENS5_IJSH_SC_EEEEEEEvNS4_8identityES12_S1C_vS1D_EENS_8epilogue10collective6detail29Sm90TmaWarpSpecializedAdapterINS1G_15DefaultEpilogueISJ_SK_SK_NS1F_6thread17LinearCombinationISJ_Li1EffLNS1K_9ScaleType4KindE0ELNS_15FloatRoundStyleE2ESJ_EENS1_15EpilogueDefaultEEEEEvvEEEEvNT_6ParamsE,"ax",@progbits
	.align	128
.text._ZN7cutlass13device_kernelINS_4gemm6kernel13GemmUniversalIN4cute5tupleIJiiiiEEENS1_10collective13CollectiveMmaINS1_34MainloopSm90TmaGmmaWarpSpecializedILi4ENS5_IJNS4_1CILi2EEESB_NSA_ILi1EEEEEENS1_35KernelTmaWarpSpecializedCooperativeEEENS5_IJNSA_ILi256EEESG_NSA_ILi64EEEEEENS_6half_tENS5_IJlSC_lEEESJ_SK_NS4_8TiledMMAINS4_8MMA_AtomIJNS4_4SM904GMMA26MMA_64x256x16_F32F16F16_SSILNSO_5MajorE0ELSQ_0ELNSO_7ScaleInE1ELSR_1EEEEEENS4_6LayoutINS5_IJSB_SC_SC_EEENS5_IJSC_NSA_ILi0EEESW_EEEEENS5_IJNS4_10UnderscoreESZ_SZ_EEEEENS4_23SM90_TMA_LOAD_MULTICASTENS4_14ComposedLayoutINS4_7SwizzleILi3ELi4ELi3EEENS4_18smem_ptr_flag_bitsILi16EEENSU_INS5_IJNSA_ILi8EEESH_EEENS5_IJSH_SC_EEEEEEEvNS4_8identityES12_S1C_vS1D_EENS_8epilogue10collective6detail29Sm90TmaWarpSpecializedAdapterINS1G_15DefaultEpilogueISJ_SK_SK_NS1F_6thread17LinearCombinationISJ_Li1EffLNS1K_9ScaleType4KindE0ELNS_15FloatRoundStyleE2ESJ_EENS1_15EpilogueDefaultEEEEEvvEEEEvNT_6ParamsE:
        .type           _ZN7cutlass13device_kernelINS_4gemm6kernel13GemmUniversalIN4cute5tupleIJiiiiEEENS1_10collective13CollectiveMmaINS1_34MainloopSm90TmaGmmaWarpSpecializedILi4ENS5_IJNS4_1CILi2EEESB_NSA_ILi1EEEEEENS1_35KernelTmaWarpSpecializedCooperativeEEENS5_IJNSA_ILi256EEESG_NSA_ILi64EEEEEENS_6half_tENS5_IJlSC_lEEESJ_SK_NS4_8TiledMMAINS4_8MMA_AtomIJNS4_4SM904GMMA26MMA_64x256x16_F32F16F16_SSILNSO_5MajorE0ELSQ_0ELNSO_7ScaleInE1ELSR_1EEEEEENS4_6LayoutINS5_IJSB_SC_SC_EEENS5_IJSC_NSA_ILi0EEESW_EEEEENS5_IJNS4_10UnderscoreESZ_SZ_EEEEENS4_23SM90_TMA_LOAD_MULTICASTENS4_14ComposedLayoutINS4_7SwizzleILi3ELi4ELi3EEENS4_18smem_ptr_flag_bitsILi16EEENSU_INS5_IJNSA_ILi8EEESH_EEENS5_IJSH_SC_EEEEEEEvNS4_8identityES12_S1C_vS1D_EENS_8epilogue10collective6detail29Sm90TmaWarpSpecializedAdapterINS1G_15DefaultEpilogueISJ_SK_SK_NS1F_6thread17LinearCombinationISJ_Li1EffLNS1K_9ScaleType4KindE0ELNS_15FloatRoundStyleE2ESJ_EENS1_15EpilogueDefaultEEEEEvvEEEEvNT_6ParamsE,@function
        .size           _ZN7cutlass13device_kernelINS_4gemm6kernel13GemmUniversalIN4cute5tupleIJiiiiEEENS1_10collective13CollectiveMmaINS1_34MainloopSm90TmaGmmaWarpSpecializedILi4ENS5_IJNS4_1CILi2EEESB_NSA_ILi1EEEEEENS1_35KernelTmaWarpSpecializedCooperativeEEENS5_IJNSA_ILi256EEESG_NSA_ILi64EEEEEENS_6half_tENS5_IJlSC_lEEESJ_SK_NS4_8TiledMMAINS4_8MMA_AtomIJNS4_4SM904GMMA26MMA_64x256x16_F32F16F16_SSILNSO_5MajorE0ELSQ_0ELNSO_7ScaleInE1ELSR_1EEEEEENS4_6LayoutINS5_IJSB_SC_SC_EEENS5_IJSC_NSA_ILi0EEESW_EEEEENS5_IJNS4_10UnderscoreESZ_SZ_EEEEENS4_23SM90_TMA_LOAD_MULTICASTENS4_14ComposedLayoutINS4_7SwizzleILi3ELi4ELi3EEENS4_18smem_ptr_flag_bitsILi16EEENSU_INS5_IJNSA_ILi8EEESH_EEENS5_IJSH_SC_EEEEEEEvNS4_8identityES12_S1C_vS1D_EENS_8epilogue10collective6detail29Sm90TmaWarpSpecializedAdapterINS1G_15DefaultEpilogueISJ_SK_SK_NS1F_6thread17LinearCombinationISJ_Li1EffLNS1K_9ScaleType4KindE0ELNS_15FloatRoundStyleE2ESJ_EENS1_15EpilogueDefaultEEEEEvvEEEEvNT_6ParamsE,(.L_x_579 - _ZN7cutlass13device_kernelINS_4gemm6kernel13GemmUniversalIN4cute5tupleIJiiiiEEENS1_10collective13CollectiveMmaINS1_34MainloopSm90TmaGmmaWarpSpecializedILi4ENS5_IJNS4_1CILi2EEESB_NSA_ILi1EEEEEENS1_35KernelTmaWarpSpecializedCooperativeEEENS5_IJNSA_ILi256EEESG_NSA_ILi64EEEEEENS_6half_tENS5_IJlSC_lEEESJ_SK_NS4_8TiledMMAINS4_8MMA_AtomIJNS4_4SM904GMMA26MMA_64x256x16_F32F16F16_SSILNSO_5MajorE0ELSQ_0ELNSO_7ScaleInE1ELSR_1EEEEEENS4_6LayoutINS5_IJSB_SC_SC_EEENS5_IJSC_NSA_ILi0EEESW_EEEEENS5_IJNS4_10UnderscoreESZ_SZ_EEEEENS4_23SM90_TMA_LOAD_MULTICASTENS4_14ComposedLayoutINS4_7SwizzleILi3ELi4ELi3EEENS4_18smem_ptr_flag_bitsILi16EEENSU_INS5_IJNSA_ILi8EEESH_EEENS5_IJSH_SC_EEEEEEEvNS4_8identityES12_S1C_vS1D_EENS_8epilogue10collective6detail29Sm90TmaWarpSpecializedAdapterINS1G_15DefaultEpilogueISJ_SK_SK_NS1F_6thread17LinearCombinationISJ_Li1EffLNS1K_9ScaleType4KindE0ELNS_15FloatRoundStyleE2ESJ_EENS1_15EpilogueDefaultEEEEEvvEEEEvNT_6ParamsE)
        .other          _ZN7cutlass13device_kernelINS_4gemm6kernel13GemmUniversalIN4cute5tupleIJiiiiEEENS1_10collective13CollectiveMmaINS1_34MainloopSm90TmaGmmaWarpSpecializedILi4ENS5_IJNS4_1CILi2EEESB_NSA_ILi1EEEEEENS1_35KernelTmaWarpSpecializedCooperativeEEENS5_IJNSA_ILi256EEESG_NSA_ILi64EEEEEENS_6half_tENS5_IJlSC_lEEESJ_SK_NS4_8TiledMMAINS4_8MMA_AtomIJNS4_4SM904GMMA26MMA_64x256x16_F32F16F16_SSILNSO_5MajorE0ELSQ_0ELNSO_7ScaleInE1ELSR_1EEEEEENS4_6LayoutINS5_IJSB_SC_SC_EEENS5_IJSC_NSA_ILi0EEESW_EEEEENS5_IJNS4_10UnderscoreESZ_SZ_EEEEENS4_23SM90_TMA_LOAD_MULTICASTENS4_14ComposedLayoutINS4_7SwizzleILi3ELi4ELi3EEENS4_18smem_ptr_flag_bitsILi16EEENSU_INS5_IJNSA_ILi8EEESH_EEENS5_IJSH_SC_EEEEEEEvNS4_8identityES12_S1C_vS1D_EENS_8epilogue10collective6detail29Sm90TmaWarpSpecializedAdapterINS1G_15DefaultEpilogueISJ_SK_SK_NS1F_6thread17LinearCombinationISJ_Li1EffLNS1K_9ScaleType4KindE0ELNS_15FloatRoundStyleE2ESJ_EENS1_15EpilogueDefaultEEEEEvvEEEEvNT_6ParamsE,@"STO_CUDA_ENTRY STV_DEFAULT"
_ZN7cutlass13device_kernelINS_4gemm6kernel13GemmUniversalIN4cute5tupleIJiiiiEEENS1_10collective13CollectiveMmaINS1_34MainloopSm90TmaGmmaWarpSpecializedILi4ENS5_IJNS4_1CILi2EEESB_NSA_ILi1EEEEEENS1_35KernelTmaWarpSpecializedCooperativeEEENS5_IJNSA_ILi256EEESG_NSA_ILi64EEEEEENS_6half_tENS5_IJlSC_lEEESJ_SK_NS4_8TiledMMAINS4_8MMA_AtomIJNS4_4SM904GMMA26MMA_64x256x16_F32F16F16_SSILNSO_5MajorE0ELSQ_0ELNSO_7ScaleInE1ELSR_1EEEEEENS4_6LayoutINS5_IJSB_SC_SC_EEENS5_IJSC_NSA_ILi0EEESW_EEEEENS5_IJNS4_10UnderscoreESZ_SZ_EEEEENS4_23SM90_TMA_LOAD_MULTICASTENS4_14ComposedLayoutINS4_7SwizzleILi3ELi4ELi3EEENS4_18smem_ptr_flag_bitsILi16EEENSU_INS5_IJNSA_ILi8EEESH_EEENS5_IJSH_SC_EEEEEEEvNS4_8identityES12_S1C_vS1D_EENS_8epilogue10collective6detail29Sm90TmaWarpSpecializedAdapterINS1G_15DefaultEpilogueISJ_SK_SK_NS1F_6thread17LinearCombinationISJ_Li1EffLNS1K_9ScaleType4KindE0ELNS_15FloatRoundStyleE2ESJ_EENS1_15EpilogueDefaultEEEEEvvEEEEvNT_6ParamsE:
[----:B------:R-:W0:Y:S02]  /*0000*/  LDC R1, c[0x0][0x28] ;  /* 0x00000a00ff017b82 */ /* 0x000e240000000800 */
[----:B0-----:R-:W-:Y:S01]  /*0010*/  VIADD R1, R1, 0xfffff878 ;  /* 0xfffff87801017836 */ /* 0x001fe20000000000 */
[----:B------:R-:W0:Y:S01]  /*0020*/  S2R R4, SR_TID.X ;  /* 0x0000000000047919 */ /* 0x000e220000002100 */
[----:B------:R-:W-:Y:S01]  /*0030*/  ELECT P0, URZ, PT ;  /* 0x00000000003f782f */ /* 0x000fe20003800000 */
[----:B------:R-:W-:Y:S01]  /*0040*/  BSSY B0, `(.L_x_0) ;  /* 0x0000015000007945 */ /* 0x000fe20003800000 */
[--C-:B0-----:R-:W-:Y:S02]  /*0050*/  SHF.R.U32.HI R0, RZ, 0x5, R4.reuse ;  /* 0x00000005ff007819 */ /* 0x101fe40000011604 */
[----:B------:R-:W-:-:S03]  /*0060*/  SHF.R.U32.HI R2, RZ, 0x7, R4 ;  /* 0x00000007ff027819 */ /* 0x000fc60000011604 */
[----:B------:R-:W0:Y:S04]  /*0070*/  SHFL.IDX PT, R3, R0, RZ, 0x1f ;  /* 0x00001fff00037589 */ /* 0x000e2800000e0000 */
[----:B------:R-:W1:Y:S01]  /*0080*/  SHFL.IDX PT, R2, R2, RZ, 0x1f ;  /* 0x00001fff02027589 */ /* 0x000e6200000e0000 */
[----:B0-----:R-:W-:Y:S02]  /*0090*/  R2UR UR9, R3 ;  /* 0x00000000030972ca */ /* 0x001fe400000e0000 */
[----:B-1----:R-:W-:-:S11]  /*00a0*/  R2UR UR5, R2 ;  /* 0x00000000020572ca */ /* 0x002fd600000e0000 */
[----:B------:R-:W-:Y:S02]  /*00b0*/  USHF.R.S32.HI UR4, URZ, 0x1f, UR9 ;  /* 0x0000001f3f047899 */ /* 0x000fe40008011409 */
[----:B------:R-:W-:Y:S02]  /*00c0*/  ISETP.NE.OR P0, PT, RZ, UR9, !P0 ;  /* 0x00000009ff007c0c */ /* 0x000fe4000c705670 */
[----:B------:R-:W-:-:S04]  /*00d0*/  ULEA.HI UR4, UR4, UR9, URZ, 0x2 ;  /* 0x0000000904047291 */ /* 0x000fc8000f8f103f */
[----:B------:R-:W-:-:S04]  /*00e0*/  ULOP3.LUT UR4, UR4, 0xfffffffc, URZ, 0xc0, !UPT ;  /* 0xfffffffc04047892 */ /* 0x000fc8000f8ec03f */
[----:B------:R-:W-:-:S03]  /*00f0*/  UIADD3 UR9, UR9, -UR4, URZ ;  /* 0x8000000409097290 */ /* 0x000fc6000fffe03f */
[----:B------:R-:W-:Y:S09]  /*0100*/  @P0 BRA `(.L_x_1) ;  /* 0x0000000000200947 */ /* 0x000ff20003800000 */
[----:B------:R-:W-:Y:S02]  /*0110*/  ULDC.64 UR6, c[0x0][0x198] ;  /* 0x0000660000067ab9 */ /* 0x000fe40000000a00 */
[----:B------:R-:W-:Y:S02]  /*0120*/  UIADD3 UR10, UP0, UR6, 0xf0, URZ ;  /* 0x000000f0060a7890 */ /* 0x000fe4000ff1e03f */
[----:B------:R-:W-:Y:S02]  /*0130*/  UIADD3 UR6, UP1, UR6, 0x1f0, URZ ;  /* 0x000001f006067890 */ /* 0x000fe4000ff3e03f */
[----:B------:R-:W-:Y:S02]  /*0140*/  UIADD3.X UR11, URZ, UR7, URZ, UP0, !UPT ;  /* 0x000000073f0b7290 */ /* 0x000fe400087fe43f */
[----:B------:R-:W-:-:S07]  /*0150*/  UIADD3.X UR7, URZ, UR7, URZ, UP1, !UPT ;  /* 0x000000073f077290 */ /* 0x000fce0008ffe43f */
[----:B------:R0:W-:Y:S02]  /*0160*/  UTMACCTL.PF [UR10] ;  /* 0x000000000a0079b9 */ /* 0x0001e40008040000 */
[----:B------:R0:W-:Y:S02]  /*0170*/  UTMACCTL.PF [UR6] ;  /* 0x00000000060079b9 */ /* 0x0001e40008040000 */
[----:B0-----:R-:W-:Y:S01]  /*0180*/  NOP ;  /* 0x0000000000007918 */ /* 0x001fe20000000000 */
.L_x_1:
[----:B------:R-:W-:Y:S05]  /*0190*/  BSYNC B0 ;  /* 0x0000000000007941 */ /* 0x000fea0003800000 */
.L_x_0:
[----:B------:R-:W0:Y:S01]  /*01a0*/  SHFL.IDX PT, R2, R0, RZ, 0x1f ;  /* 0x00001fff00027589 */ /* 0x000e2200000e0000 */
[----:B------:R-:W-:Y:S01]  /*01b0*/  UISETP.NE.AND UP0, UPT, UR9, 0x3, UPT ;  /* 0x000000030900788c */ /* 0x000fe2000bf05270 */
[----:B------:R-:W-:Y:S01]  /*01c0*/  ISETP.NE.AND P1, PT, RZ, UR5, PT ;  /* 0x00000005ff007c0c */ /* 0x000fe2000bf25270 */
[----:B------:R-:W-:Y:S02]  /*01d0*/  UIADD3 UR16, UR5, -0x1, URZ ;  /* 0xffffffff05107890 */ /* 0x000fe4000fffe03f */
[----:B------:R-:W-:Y:S02]  /*01e0*/  UISETP.EQ.OR UP0, UPT, UR9, URZ, !UP0 ;  /* 0x0000003f0900728c */ /* 0x000fe4000c702670 */
[----:B------:R-:W-:Y:S02]  /*01f0*/  UISETP.GE.U32.AND UP1, UPT, UR16, 0x2, UPT ;  /* 0x000000021000788c */ /* 0x000fe4000bf26070 */
[----:B------:R-:W-:-:S04]  /*0200*/  UISETP.EQ.AND UP0, UPT, UR5, URZ, UP0 ;  /* 0x0000003f0500728c */ /* 0x000fc80008702270 */
[----:B------:R-:W-:-:S04]  /*0210*/  USEL UR40, URZ, 0x1, !UP0 ;  /* 0x000000013f287887 */ /* 0x000fc8000c000000 */
[----:B------:R-:W-:Y:S01]  /*0220*/  USEL UR40, UR40, 0x2, UP1 ;  /* 0x0000000228287887 */ /* 0x000fe20008800000 */
[----:B0-----:R-:W-:-:S13]  /*0230*/  ISETP.NE.AND P0, PT, R2, RZ, PT ;  /* 0x000000ff0200720c */ /* 0x001fda0003f05270 */
[----:B------:R-:W-:Y:S05]  /*0240*/  @P0 BRA `(.L_x_2) ;  /* 0x0000000000580947 */ /* 0x000fea0003800000 */
[----:B------:R-:W0:Y:S01]  /*0250*/  S2UR UR8, SR_CgaCtaId ;  /* 0x00000000000879c3 */ /* 0x000e220000008800 */
[----:B------:R-:W-:Y:S01]  /*0260*/  UMOV UR4, 0x400 ;  /* 0x0000040000047882 */ /* 0x000fe20000000000 */
[----:B------:R-:W-:Y:S01]  /*0270*/  UMOV UR5, 0x1 ;  /* 0x0000000100057882 */ /* 0x000fe20000000000 */
[----:B------:R-:W-:Y:S01]  /*0280*/  UMOV UR6, 0x6 ;  /* 0x0000000600067882 */ /* 0x000fe20000000000 */
[----:B------:R-:W-:Y:S01]  /*0290*/  ELECT P0, URZ, PT ;  /* 0x00000000003f782f */ /* 0x000fe20003800000 */
[----:B------:R-:W-:-:S04]  /*02a0*/  UIADD3 UR6, -UR6, 0x100000, URZ ;  /* 0x0010000006067890 */ /* 0x000fc8000fffe13f */
[----:B------:R-:W-:Y:S02]  /*02b0*/  USHF.L.U32 UR7, UR6, 0xb, URZ ;  /* 0x0000000b06077899 */ /* 0x000fe4000800063f */
[----:B------:R-:W-:Y:S02]  /*02c0*/  USHF.L.U32 UR6, UR6, 0x1, URZ ;  /* 0x0000000106067899 */ /* 0x000fe4000800063f */
[----:B0-----:R-:W-:Y:S02]  /*02d0*/  ULEA UR8, UR8, UR4, 0x18 ;  /* 0x0000000408087291 */ /* 0x001fe4000f8ec03f */
[----:B------:R-:W-:-:S04]  /*02e0*/  UIADD3 UR4, -UR5, 0x100000, URZ ;  /* 0x0010000005047890 */ /* 0x000fc8000fffe13f */
[----:B------:R-:W-:Y:S02]  /*02f0*/  USHF.L.U32 UR5, UR4, 0xb, URZ ;  /* 0x0000000b04057899 */ /* 0x000fe4000800063f */
[----:B------:R-:W-:Y:S01]  /*0300*/  USHF.L.U32 UR4, UR4, 0x1, URZ ;  /* 0x0000000104047899 */ /* 0x000fe2000800063f */
[----:B------:R-:W0:Y:S11]  /*0310*/  FENCE.VIEW.ASYNC.S ;  /* 0x00000000000073c6 */ /* 0x000e360000000000 */
[----:B0-----:R0:W1:Y:S01]  /*0320*/  SYNCS.EXCH.64 URZ, [UR8], UR4 ;  /* 0x00000004083f75b2 */ /* 0x0010620008000100 */
[----:B------:R0:W2:Y:S01]  /*0330*/  SYNCS.EXCH.64 URZ, [UR8+0x20], UR6 ;  /* 0x00002006083f75b2 */ /* 0x0000a20008000100 */
[----:B------:R0:W3:Y:S01]  /*0340*/  SYNCS.EXCH.64 URZ, [UR8+0x8], UR4 ;  /* 0x00000804083f75b2 */ /* 0x0000e20008000100 */
[----:B------:R0:W4:Y:S01]  /*0350*/  SYNCS.EXCH.64 URZ, [UR8+0x28], UR6 ;  /* 0x00002806083f75b2 */ /* 0x0001220008000100 */
[----:B------:R0:W0:Y:S01]  /*0360*/  SYNCS.EXCH.64 URZ, [UR8+0x10], UR4 ;  /* 0x00001004083f75b2 */ /* 0x0000220008000100 */
[----:B------:R0:W0:Y:S01]  /*0370*/  SYNCS.EXCH.64 URZ, [UR8+0x30], UR6 ;  /* 0x00003006083f75b2 */ /* 0x0000220008000100 */
[----:B------:R0:W0:Y:S01]  /*0380*/  SYNCS.EXCH.64 URZ, [UR8+0x18], UR4 ;  /* 0x00001804083f75b2 */ /* 0x0000220008000100 */
[----:B------:R0:W0:Y:S01]  /*0390*/  SYNCS.EXCH.64 URZ, [UR8+0x38], UR6 ;  /* 0x00003806083f75b2 */ /* 0x0000220008000100 */
[----:B------:R-:W-:Y:S01]  /*03a0*/  NOP ;  /* 0x0000000000007918 */ /* 0x000fe20000000000 */
.L_x_2:
[----:B------:R-:W5:Y:S01]  /*03b0*/  S2UR UR13, SR_CTAID.X ;  /* 0x00000000000d79c3 */ /* 0x000f620000002500 */
[----:B------:R-:W-:Y:S01]  /*03c0*/  SHF.R.S32.HI R3, RZ, 0x1f, R4 ;  /* 0x0000001fff037819 */ /* 0x000fe20000011404 */
[----:B------:R5:W1:Y:S01]  /*03d0*/  SHFL.IDX PT, R6, R0, RZ, 0x1f ;  /* 0x00001fff00067589 */ /* 0x000a6200000e0000 */
[----:B0-----:R-:W-:Y:S01]  /*03e0*/  ULDC UR4, c[0x0][0x150] ;  /* 0x0000540000047ab9 */ /* 0x001fe20000000800 */
[----:B------:R-:W-:Y:S02]  /*03f0*/  ELECT P0, URZ, PT ;  /* 0x00000000003f782f */ /* 0x000fe40003800000 */
[----:B------:R-:W-:Y:S01]  /*0400*/  LEA.HI R3, R3, R4, RZ, 0x7 ;  /* 0x0000000403037211 */ /* 0x000fe200078f38ff */
[----:B------:R-:W-:Y:S01]  /*0410*/  ULDC UR5, c[0x0][0x154] ;  /* 0x0000550000057ab9 */ /* 0x000fe20000000800 */
[----:B------:R-:W-:Y:S01]  /*0420*/  SHF.R.S32.HI R7, RZ, 0x1f, R2 ;  /* 0x0000001fff077819 */ /* 0x000fe20000011402 */
[----:B------:R-:W0:Y:S01]  /*0430*/  S2UR UR10, SR_CTAID.Y ;  /* 0x00000000000a79c3 */ /* 0x000e220000002600 */
[----:B------:R-:W-:Y:S01]  /*0440*/  LOP3.LUT R3, R3, 0xffffff80, RZ, 0xc0, !PT ;  /* 0xffffff8003037812 */ /* 0x000fe200078ec0ff */
[----:B------:R-:W-:Y:S01]  /*0450*/  ULDC UR8, c[0x0][0x144] ;  /* 0x0000510000087ab9 */ /* 0x000fe20000000800 */
[----:B------:R-:W-:Y:S01]  /*0460*/  LEA.HI R7, R7, R2, RZ, 0x2 ;  /* 0x0000000207077211 */ /* 0x000fe200078f10ff */
[----:B------:R-:W-:Y:S01]  /*0470*/  NOP ;  /* 0x0000000000007918 */ /* 0x000fe20000000000 */
[----:B------:R-:W-:Y:S01]  /*0480*/  NOP ;  /* 0x0000000000007918 */ /* 0x000fe20000000000 */
[----:B------:R-:W-:Y:S01]  /*0490*/  IMAD.IADD R3, R4, 0x1, -R3 ;  /* 0x0000000104037824 */ /* 0x000fe200078e0a03 */
[----:B------:R-:W-:Y:S01]  /*04a0*/  LOP3.LUT R7, R7, 0x3ffffffc, RZ, 0xc0, !PT ;  /* 0x3ffffffc07077812 */ /* 0x000fe200078ec0ff */
[----:B------:R-:W-:Y:S01]  /*04b0*/  ULDC UR11, c[0x0][0x148] ;  /* 0x00005200000b7ab9 */ /* 0x000fe20000000800 */
[----:B------:R-:W-:-:S02]  /*04c0*/  MOV R17, 0x1 ;  /* 0x0000000100117802 */ /* 0x000fc40000000f00 */
[----:B------:R-:W-:Y:S02]  /*04d0*/  SHF.R.S32.HI R4, RZ, 0x1f, R3 ;  /* 0x0000001fff047819 */ /* 0x000fe40000011403 */
[----:B------:R-:W-:Y:S02]  /*04e0*/  IADD3 R2, R2, -R7, RZ ;  /* 0x8000000702027210 */ /* 0x000fe40007ffe0ff */
[----:B------:R-:W-:Y:S02]  /*04f0*/  LEA.HI R4, R4, R3, RZ, 0x3 ;  /* 0x0000000304047211 */ /* 0x000fe400078f18ff */
[----:B-----5:R-:W-:Y:S02]  /*0500*/  I2FP.F32.U32 R5, UR13 ;  /* 0x0000000d00057c45 */ /* 0x020fe40008201000 */
[--C-:B------:R-:W-:Y:S02]  /*0510*/  SHF.R.S32.HI R0, RZ, 0x3, R4.reuse ;  /* 0x00000003ff007819 */ /* 0x100fe40000011404 */
[----:B-1----:R-:W-:Y:S01]  /*0520*/  ISETP.NE.OR P0, PT, R6, RZ, !P0 ;  /* 0x000000ff0600720c */ /* 0x002fe20004705670 */
[----:B------:R-:W-:Y:S01]  /*0530*/  FMUL R8, R5, UR4 ;  /* 0x0000000405087c20 */ /* 0x000fe20008400000 */
[----:B------:R-:W-:-:S04]  /*0540*/  SHF.R.S32.HI R5, RZ, 0x1f, R4 ;  /* 0x0000001fff057819 */ /* 0x000fc80000011404 */
[----:B------:R-:W-:Y:S01]  /*0550*/  LEA.HI R5, R5, R0, RZ, 0x2 ;  /* 0x0000000005057211 */ /* 0x000fe200078f10ff */
[----:B------:R-:W1:Y:S03]  /*0560*/  F2I.U32.TRUNC.NTZ R8, R8 ;  /* 0x0000000800087305 */ /* 0x000e66000020f000 */
[----:B------:R-:W-:-:S03]  /*0570*/  LOP3.LUT R5, R5, 0xfffffffc, RZ, 0xc0, !PT ;  /* 0xfffffffc05057812 */ /* 0x000fc600078ec0ff */
[----:B------:R-:W-:Y:S01]  /*0580*/  VOTEU.ALL UP0, P0 ;  /* 0x00000000003f7886 */ /* 0x000fe20000000000 */
[----:B------:R-:W-:Y:S01]  /*0590*/  VOTEU.ALL UP1, P0 ;  /* 0x00000000003f7886 */ /* 0x000fe20000020000 */
[----:B------:R-:W-:Y:S01]  /*05a0*/  IMAD.IADD R5, R0, 0x1, -R5 ;  /* 0x0000000100057824 */ /* 0x000fe200078e0a05 */
[----:B0-----:R-:W-:Y:S02]  /*05b0*/  I2FP.F32.U32 R0, UR10 ;  /* 0x0000000a00007c45 */ /* 0x001fe40008201000 */
[----:B------:R-:W0:Y:S01]  /*05c0*/  @!UP0 S2UR UR7, SR_CgaCtaId ;  /* 0x00000000000789c3 */ /* 0x000e220000008800 */
[----:B------:R-:W-:Y:S01]  /*05d0*/  IMAD R2, R2, 0x4, R5 ;  /* 0x0000000402027824 */ /* 0x000fe200078e0205 */
[----:B------:R-:W-:Y:S01]  /*05e0*/  @!UP0 UMOV UR6, 0x400 ;  /* 0x0000040000068882 */ /* 0x000fe20000000000 */
[----:B------:R-:W-:Y:S01]  /*05f0*/  FMUL R4, R0, UR5 ;  /* 0x0000000500047c20 */ /* 0x000fe20008400000 */
[----:B-1----:R-:W-:Y:S02]  /*0600*/  R2UR UR4, R8 ;  /* 0x00000000080472ca */ /* 0x002fe400000e0000 */
[----:B------:R-:W-:-:S03]  /*0610*/  LEA.HI R0, R2, R2, RZ, 0x1 ;  /* 0x0000000202007211 */ /* 0x000fc600078f08ff */
[----:B------:R-:W1:Y:S01]  /*0620*/  F2I.U32.TRUNC.NTZ R4, R4 ;  /* 0x0000000400047305 */ /* 0x000e62000020f000 */
[----:B------:R-:W-:-:S05]  /*0630*/  LOP3.LUT R5, R0, 0xfffffffe, RZ, 0xc0, !PT ;  /* 0xfffffffe00057812 */ /* 0x000fca00078ec0ff */
[----:B------:R-:W-:Y:S02]  /*0640*/  IMAD.IADD R5, R2, 0x1, -R5 ;  /* 0x0000000102057824 */ /* 0x000fe400078e0a05 */
[----:B------:R-:W-:-:S04]  /*0650*/  UIADD3 UR4, -UR4, URZ, URZ ;  /* 0x0000003f04047290 */ /* 0x000fc8000fffe13f */
[----:B------:R-:W-:Y:S01]  /*0660*/  UIMAD UR8, UR8, UR4, UR13 ;  /* 0x00000004080872a4 */ /* 0x000fe2000f8e020d */
[----:B-1----:R-:W-:Y:S02]  /*0670*/  R2UR UR12, R4 ;  /* 0x00000000040c72ca */ /* 0x002fe400000e0000 */
[----:B------:R-:W-:Y:S01]  /*0680*/  UMOV UR4, 0x20 ;  /* 0x0000002000047882 */ /* 0x000fe20000000000 */
[----:B------:R-:W1:Y:S02]  /*0690*/  LDC R4, c[0x0][0x140] ;  /* 0x00005000ff047b82 */ /* 0x000e640000000800 */
[----:B------:R-:W-:Y:S01]  /*06a0*/  ISETP.NE.AND P3, PT, R5, UR8, PT ;  /* 0x0000000805007c0c */ /* 0x000fe2000bf65270 */
[----:B------:R-:W-:-:S04]  /*06b0*/  @!UP0 UIADD3 UR4, -UR4, 0x100000, URZ ;  /* 0x0010000004048890 */ /* 0x000fc8000fffe13f */
[----:B------:R-:W-:Y:S02]  /*06c0*/  @!UP0 USHF.L.U32 UR5, UR4, 0xb, URZ ;  /* 0x0000000b04058899 */ /* 0x000fe4000800063f */
[----:B------:R-:W-:Y:S01]  /*06d0*/  @!UP0 USHF.L.U32 UR4, UR4, 0x1, URZ ;  /* 0x0000000104048899 */ /* 0x000fe2000800063f */
[C---:B------:R-:W-:Y:S01]  /*06e0*/  IMAD.SHL.U32 R5, R2.reuse, 0x4, RZ ;  /* 0x0000000402057824 */ /* 0x040fe200078e00ff */
[----:B0-----:R-:W-:Y:S01]  /*06f0*/  @!UP0 ULEA UR6, UR7, UR6, 0x18 ;  /* 0x0000000607068291 */ /* 0x001fe2000f8ec03f */
[----:B------:R-:W-:Y:S01]  /*0700*/  VOTEU.ALL UP0, P0 ;  /* 0x00000000003f7886 */ /* 0x000fe20000000000 */
[----:B------:R-:W-:Y:S02]  /*0710*/  LOP3.LUT P0, RZ, R3, 0x7, RZ, 0xc0, !PT ;  /* 0x0000000703ff7812 */ /* 0x000fe4000780c0ff */
[----:B------:R-:W-:Y:S01]  /*0720*/  LOP3.LUT R152, R2, 0xc, R5, 0x78, !PT ;  /* 0x0000000c02987812 */ /* 0x000fe200078e7805 */
[----:B------:R-:W-:-:S03]  /*0730*/  UIADD3 UR12, -UR12, URZ, URZ ;  /* 0x0000003f0c0c7290 */ /* 0x000fc6000fffe13f */
[C---:B------:R-:W-:Y:S02]  /*0740*/  ISETP.LT.U32.AND P0, PT, R152.reuse, 0x4, !P0 ;  /* 0x000000049800780c */ /* 0x040fe40004701070 */
[----:B------:R-:W-:Y:S01]  /*0750*/  @P3 LEA.HI R0, R152, R152, RZ, 0x1 ;  /* 0x0000009898003211 */ /* 0x000fe200078f08ff */
[----:B------:R-:W0:Y:S02]  /*0760*/  FENCE.VIEW.ASYNC.S ;  /* 0x00000000000073c6 */ /* 0x000e240000000000 */
[----:B0-----:R-:W0:Y:S01]  /*0770*/  @!UP0 SYNCS.EXCH.64 URZ, [UR6+0x50], UR4 ;  /* 0x00005004063f85b2 */ /* 0x001e220008000100 */
[----:B------:R-:W-:Y:S02]  /*0780*/  @P3 SHF.R.S32.HI R0, RZ, 0x1, R0 ;  /* 0x00000001ff003819 */ /* 0x000fe40000011400 */
[----:B-1----:R-:W-:Y:S01]  /*0790*/  ISETP.EQ.U32.AND P2, PT, R4, 0x1, PT ;  /* 0x000000010400780c */ /* 0x002fe20003f42070 */
[----:B------:R1:W0:Y:S01]  /*07a0*/  @!UP1 SYNCS.EXCH.64 URZ, [UR6+0x58], UR4 ;  /* 0x00005804063f95b2 */ /* 0x0002220008000100 */
[----:B------:R-:W-:Y:S01]  /*07b0*/  NOP ;  /* 0x0000000000007918 */ /* 0x000fe20000000000 */
[----:B-1----:R-:W-:-:S06]  /*07c0*/  UIMAD UR4, UR11, UR12, UR10 ;  /* 0x0000000c0b0472a4 */ /* 0x002fcc000f8e020a */
[----:B------:R-:W-:Y:S02]  /*07d0*/  @P3 ISETP.NE.AND P4, PT, R0, UR4, PT ;  /* 0x0000000400003c0c */ /* 0x000fe4000bf85270 */
[----:B------:R-:W-:Y:S02]  /*07e0*/  SEL R0, RZ, 0x1, !P0 ;  /* 0x00000001ff007807 */ /* 0x000fe40004000000 */
[----:B------:R-:W-:-:S04]  /*07f0*/  @P3 SEL R17, RZ, 0x1, P4 ;  /* 0x00000001ff113807 */ /* 0x000fc80002000000 */
[----:B------:R-:W-:Y:S01]  /*0800*/  LOP3.LUT R17, R17, R0, RZ, 0xc0, !PT ;  /* 0x0000000011117212 */ /* 0x000fe200078ec0ff */
[----:B------:R-:W-:Y:S06]  /*0810*/  @!P2 BRA `(.L_x_3) ;  /* 0x000000000008a947 */ /* 0x000fec0003800000 */
[----:B0-234-:R-:W-:Y:S01]  /*0820*/  UCGABAR_ARV ;  /* 0x00000000000079c7 */ /* 0x01dfe20008000000 */
[----:B------:R-:W-:Y:S05]  /*0830*/  BRA `(.L_x_4) ;  /* 0x0000000000047947 */ /* 0x000fea0003800000 */
.L_x_3:
[----:B0-234-:R-:W-:Y:S01]  /*0840*/  NOP ;  /* 0x0000000000007918 */ /* 0x01dfe20000000000 */
.L_x_4:
[----:B------:R-:W-:Y:S01]  /*0850*/  ULDC UR4, c[0x0][0x65c] ;  /* 0x0001970000047ab9 */ /* 0x000fe20000000800 */
[----:B------:R-:W-:Y:S01]  /*0860*/  UMOV UR5, URZ ;  /* 0x0000003f00057c82 */ /* 0x000fe20008000000 */
[----:B------:R-:W-:-:S03]  /*0870*/  UISETP.NE.AND UP0, UPT, UR4, 0x1, UPT ;  /* 0x000000010400788c */ /* 0x000fc6000bf05270 */
[----:B------:R-:W-:Y:S01]  /*0880*/  UMOV UR4, UR13 ;  /* 0x0000000d00047c82 */ /* 0x000fe20008000000 */
[----:B------:R-:W-:Y:S02]  /*0890*/  UP2UR UR45, UPR, URZ, 0x1 ;  /* 0x000000013f2d7883 */ /* 0x000fe40008000000 */
[----:B------:R-:W-:Y:S02]  /*08a0*/  PLOP3.LUT P0, PT, PT, PT, UP0, 0x80, 0x0 ;  /* 0x000000000000781c */ /* 0x000fe40003f0f008 */
[----:B------:R-:W-:Y:S02]  /*08b0*/  PLOP3.LUT P3, PT, PT, PT, UP0, 0x80, 0x0 ;  /* 0x000000000000781c */ /* 0x000fe40003f6f008 */
[----:B------:R-:W-:Y:S01]  /*08c0*/  PLOP3.LUT P5, PT, PT, PT, UP0, 0x80, 0x0 ;  /* 0x000000000000781c */ /* 0x000fe20003faf008 */
[----:B------:R-:W-:Y:S01]  /*08d0*/  @UP0 ULDC UR14, c[0x0][0x10] ;  /* 0x00000400000e0ab9 */ /* 0x000fe20000000800 */
[----:B------:R-:W-:Y:S01]  /*08e0*/  @UP0 UMOV UR6, UR10 ;  /* 0x0000000a00060c82 */ /* 0x000fe20008000000 */
[----:B------:R-:W-:Y:S01]  /*08f0*/  @UP0 UMOV UR7, URZ ;  /* 0x0000003f00070c82 */ /* 0x000fe20008000000 */
[----:B------:R-:W-:Y:S01]  /*0900*/  PLOP3.LUT P4, PT, PT, PT, UP0, 0x80, 0x0 ;  /* 0x000000000000781c */ /* 0x000fe20003f8f008 */
[----:B------:R-:W-:-:S03]  /*0910*/  @UP0 UIMAD.WIDE.U32 UR14, UR13, UR14, UR6 ;  /* 0x0000000e0d0e02a5 */ /* 0x000fc6000f8e0006 */
[----:B------:R-:W-:Y:S01]  /*0920*/  @!UP0 ULDC UR7, c[0x0][0xc] ;  /* 0x0000030000078ab9 */ /* 0x000fe20000000800 */
[----:B------:R-:W-:Y:S01]  /*0930*/  @UP0 UMOV UR6, URZ ;  /* 0x0000003f00060c82 */ /* 0x000fe20008000000 */
[----:B------:R-:W-:Y:S01]  /*0940*/  @!UP0 UIMAD.WIDE.U32 UR4, UR10, UR7, UR4 ;  /* 0x000000070a0482a5 */ /* 0x000fe2000f8e0004 */
[----:B------:R-:W-:Y:S01]  /*0950*/  IMAD.U32 R2, RZ, RZ, UR14 ;  /* 0x0000000eff027e24 */ /* 0x000fe2000f8e00ff */
[----:B------:R-:W-:Y:S02]  /*0960*/  @UP0 UIADD3 UR6, UR15, UR6, URZ ;  /* 0x000000060f060290 */ /* 0x000fe4000fffe03f */
[----:B------:R-:W-:Y:S02]  /*0970*/  IMAD.U32 R3, RZ, RZ, UR15 ;  /* 0x0000000fff037e24 */ /* 0x000fe4000f8e00ff */
[----:B------:R-:W-:Y:S01]  /*0980*/  @P0 IMAD.MOV.U32 R7, RZ, RZ, R2 ;  /* 0x000000ffff070224 */ /* 0x000fe200078e0002 */
[----:B------:R-:W-:Y:S01]  /*0990*/  MOV R5, UR5 ;  /* 0x0000000500057c02 */ /* 0x000fe20008000f00 */
[----:B------:R-:W-:Y:S01]  /*09a0*/  IMAD.U32 R2, RZ, RZ, UR4 ;  /* 0x00000004ff027e24 */ /* 0x000fe2000f8e00ff */
[----:B------:R-:W-:Y:S01]  /*09b0*/  @P3 MOV R6, UR6 ;  /* 0x0000000600063c02 */ /* 0x000fe20008000f00 */
[----:B------:R-:W-:-:S02]  /*09c0*/  IMAD.U32 R3, RZ, RZ, UR5 ;  /* 0x00000005ff037e24 */ /* 0x000fc4000f8e00ff */
[----:B------:R-:W-:Y:S02]  /*09d0*/  @!P5 IMAD.MOV.U32 R6, RZ, RZ, R5 ;  /* 0x000000ffff06d224 */ /* 0x000fe400078e0005 */
[----:B------:R-:W-:Y:S02]  /*09e0*/  @!P4 IMAD.MOV.U32 R7, RZ, RZ, R2 ;  /* 0x000000ffff07c224 */ /* 0x000fe400078e0002 */
[----:B------:R-:W-:Y:S01]  /*09f0*/  IMAD.U32 R4, RZ, RZ, UR4 ;  /* 0x00000004ff047e24 */ /* 0x000fe2000f8e00ff */
[----:B------:R0:W-:Y:S04]  /*0a00*/  STL [R1+0x200], R6 ;  /* 0x0002000601007387 */ /* 0x0001e80000100800 */
[----:B------:R0:W-:Y:S01]  /*0a10*/  STL [R1+0x204], R7 ;  /* 0x0002040701007387 */ /* 0x0001e20000100800 */
[----:B------:R-:W-:Y:S05]  /*0a20*/  @!P2 BRA `(.L_x_5) ;  /* 0x00000000000ca947 */ /* 0x000fea0003800000 */
[----:B------:R-:W-:Y:S01]  /*0a30*/  UCGABAR_WAIT ;  /* 0x0000000000007dc7 */ /* 0x000fe20008000000 */
[----:B------:R-:W-:Y:S01]  /*0a40*/  CCTL.IVALL ;  /* 0x00000000ff00798f */ /* 0x000fe20002000000 */
[----:B------:R-:W-:Y:S05]  /*0a50*/  BRA `(.L_x_6) ;  /* 0x0000000000047947 */ /* 0x000fea0003800000 */
.L_x_5:
[----:B------:R-:W-:Y:S06]  /*0a60*/  BAR.SYNC.DEFER_BLOCKING 0x0 ;  /* 0x0000000000007b1d */ /* 0x000fec0000010000 */
.L_x_6:
[----:B------:R-:W-:Y:S05]  /*0a70*/  @!P1 BRA `(.L_x_7) ;  /* 0x00000198000c9947 */ /* 0x000fea0003800000 */
[----:B------:R-:W-:-:S06]  /*0a80*/  UISETP.GT.U32.AND UP0, UPT, UR16, 0x1, UPT ;  /* 0x000000011000788c */ /* 0x000fcc000bf04070 */
[----:B------:R-:W-:-:S13]  /*0a90*/  PLOP3.LUT P0, PT, PT, PT, UP0, 0x80, 0x0 ;  /* 0x000000000000781c */ /* 0x000fda0003f0f008 */
[----:B------:R-:W-:Y:S05]  /*0aa0*/  @P0 EXIT ;  /* 0x000000000000094d */ /* 0x000fea0003800000 */
[----:B------:R-:W-:Y:S01]  /*0ab0*/  ULDC.64 UR4, c[0x0][0x650] ;  /* 0x0001940000047ab9 */ /* 0x000fe20000000a00 */
[----:B------:R-:W-:Y:S01]  /*0ac0*/  UMOV UR41, 0xffffffff ;  /* 0xffffffff00297882 */ /* 0x000fe20000000000 */
[----:B------:R-:W-:Y:S01]  /*0ad0*/  ISETP.GE.U32.AND P0, PT, R7, UR4, PT ;  /* 0x0000000407007c0c */ /* 0x000fe2000bf06070 */
[----:B------:R-:W-:Y:S01]  /*0ae0*/  UMOV UR42, 0xffffffff ;  /* 0xffffffff002a7882 */ /* 0x000fe20000000000 */
[----:B------:R-:W-:Y:S01]  /*0af0*/  UMOV UR43, 0xffffffff ;  /* 0xffffffff002b7882 */ /* 0x000fe20000000000 */
[----:B------:R-:W-:Y:S02]  /*0b00*/  PRMT R0, RZ, 0x7610, R0 ;  /* 0x00007610ff007816 */ /* 0x000fe40000000000 */
[----:B------:R-:W-:-:S13]  /*0b10*/  ISETP.GE.U32.AND.EX P0, PT, R6, UR5, PT, P0 ;  /* 0x0000000506007c0c */ /* 0x000fda000bf06100 */
[----:B------:R-:W-:Y:S05]  /*0b20*/  @P0 BRA `(.L_x_8) ;  /* 0x0000000400480947 */ /* 0x000fea0003800000 */
[----:B------:R-:W-:Y:S01]  /*0b30*/  ULDC.64 UR16, c[0x0][0x628] ;  /* 0x00018a0000107ab9 */ /* 0x000fe20000000a00 */
[C---:B------:R-:W-:Y:S01]  /*0b40*/  R2UR UR19, R7.reuse ;  /* 0x00000000071372ca */ /* 0x040fe200000e0000 */
[----:B------:R-:W-:Y:S01]  /*0b50*/  ULDC UR18, c[0x0][0x630] ;  /* 0x00018c0000127ab9 */ /* 0x000fe20000000800 */
[----:B------:R-:W-:Y:S02]  /*0b60*/  ISETP.NE.U32.AND P0, PT, RZ, UR16, PT ;  /* 0x00000010ff007c0c */ /* 0x000fe4000bf05070 */
[----:B------:R-:W-:Y:S02]  /*0b70*/  R2UR UR4, R7 ;  /* 0x00000000070472ca */ /* 0x000fe400000e0000 */
[----:B------:R-:W-:Y:S02]  /*0b80*/  ISETP.NE.AND.EX P0, PT, RZ, UR17, PT, P0 ;  /* 0x00000011ff007c0c */ /* 0x000fe4000bf05300 */
[----:B------:R-:W-:-:S11]  /*0b90*/  R2UR UR5, R6 ;  /* 0x00000000060572ca */ /* 0x000fd600000e0000 */
[----:B------:R-:W-:Y:S05]  /*0ba0*/  @!P0 BRA `(.L_x_9) ;  /* 0x0000000000308947 */ /* 0x000fea0003800000 */
[----:B------:R-:W-:Y:S01]  /*0bb0*/  R2UR UR4, R7 ;  /* 0x00000000070472ca */ /* 0x000fe200000e0000 */
[----:B------:R-:W-:Y:S01]  /*0bc0*/  ULDC UR9, c[0x0][0x634] ;  /* 0x00018d0000097ab9 */ /* 0x000fe20000000800 */
[----:B------:R-:W-:-:S11]  /*0bd0*/  R2UR UR13, R6 ;  /* 0x00000000060d72ca */ /* 0x000fd600000e0000 */
[----:B------:R-:W-:-:S04]  /*0be0*/  UIADD3 UR9, UP0, UR4, UR9, URZ ;  /* 0x0000000904097290 */ /* 0x000fc8000ff1e03f */
[----:B------:R-:W-:-:S04]  /*0bf0*/  UIADD3.X UR13, URZ, UR13, URZ, UP0, !UPT ;  /* 0x0000000d3f0d7290 */ /* 0x000fc800087fe43f */
[----:B------:R-:W-:-:S04]  /*0c00*/  UIMAD.WIDE.U32 UR4, UR13, UR16, URZ ;  /* 0x000000100d0472a5 */ /* 0x000fc8000f8e003f */
[----:B------:R-:W-:Y:S02]  /*0c10*/  UIMAD.WIDE.U32 UR6, UP0, UR9, UR17, UR4 ;  /* 0x00000011090672a5 */ /* 0x000fe4000f800004 */
[----:B------:R-:W-:Y:S02]  /*0c20*/  UIMAD.WIDE.U32 UR4, UR9, UR16, URZ ;  /* 0x00000010090472a5 */ /* 0x000fe4000f8e003f */
[----:B------:R-:W-:Y:S02]  /*0c30*/  UIADD3.X UR15, URZ, URZ, URZ, UP0, !UPT ;  /* 0x0000003f3f0f7290 */ /* 0x000fe400087fe43f */
[----:B------:R-:W-:Y:S01]  /*0c40*/  UIADD3 URZ, UP0, UR5, UR6, URZ ;  /* 0x00000006053f7290 */ /* 0x000fe2000ff1e03f */
[----:B------:R-:W-:-:S03]  /*0c50*/  UMOV UR14, UR7 ;  /* 0x00000007000e7c82 */ /* 0x000fc60008000000 */
[----:B------:R-:W-:-:S12]  /*0c60*/  UIMAD.WIDE.U32.X UR4, UR13, UR17, UR14, UP0 ;  /* 0x000000110d0472a5 */ /* 0x000fd800080e040e */
.L_x_9:
[----:B------:R-:W-:Y:S01]  /*0c70*/  USHF.R.U64 UR43, UR4, UR18, UR5 ;  /* 0x00000012042b7299 */ /* 0x000fe20008001205 */
[----:B------:R-:W-:Y:S01]  /*0c80*/  R2UR UR7, R6 ;  /* 0x00000000060772ca */ /* 0x000fe200000e0000 */
[----:B------:R-:W-:Y:S02]  /*0c90*/  USHF.R.U32.HI UR4, URZ, UR18, UR5 ;  /* 0x000000123f047299 */ /* 0x000fe40008011605 */
[----:B------:R-:W-:Y:S01]  /*0ca0*/  UIADD3 UR5, UP0, URZ, -UR43, URZ ;  /* 0x8000002b3f057290 */ /* 0x000fe2000ff1e03f */
[----:B------:R-:W-:Y:S01]  /*0cb0*/  ULDC.64 UR14, c[0x0][0x620] ;  /* 0x00018800000e7ab9 */ /* 0x000fe20000000a00 */
[----:B------:R-:W-:Y:S02]  /*0cc0*/  UMOV UR6, UR19 ;  /* 0x0000001300067c82 */ /* 0x000fe40008000000 */
[----:B------:R-:W-:Y:S01]  /*0cd0*/  UIADD3.X UR4, URZ, ~UR4, URZ, UP0, !UPT ;  /* 0x800000043f047290 */ /* 0x000fe200087fe43f */
[----:B------:R-:W-:Y:S01]  /*0ce0*/  ULDC UR9, c[0x0][0x618] ;  /* 0x0001860000097ab9 */ /* 0x000fe20000000800 */
[----:B------:R-:W-:-:S02]  /*0cf0*/  UIMAD UR12, UR11, UR12, UR10 ;  /* 0x0000000c0b0c72a4 */ /* 0x000fc4000f8e020a */
[----:B------:R-:W-:Y:S02]  /*0d00*/  UIMAD UR4, UR4, UR14, URZ ;  /* 0x0000000e040472a4 */ /* 0x000fe4000f8e023f */
[----:B------:R-:W-:Y:S02]  /*0d10*/  UIMAD.WIDE.U32 UR6, UR5, UR14, UR6 ;  /* 0x0000000e050672a5 */ /* 0x000fe4000f8e0006 */
[----:B------:R-:W-:Y:S01]  /*0d20*/  UIMAD UR4, UR5, UR15, UR4 ;  /* 0x0000000f050472a4 */ /* 0x000fe2000f8e0204 */
[----:B------:R-:W-:Y:S01]  /*0d30*/  ULDC UR10, c[0x0][0x608] ;  /* 0x00018200000a7ab9 */ /* 0x000fe20000000800 */
[----:B------:R-:W-:Y:S02]  /*0d40*/  ULDC UR18, c[0x0][0x658] ;  /* 0x0001960000127ab9 */ /* 0x000fe40000000800 */
[----:B------:R-:W-:Y:S01]  /*0d50*/  UIADD3 UR7, UR7, UR4, URZ ;  /* 0x0000000407077290 */ /* 0x000fe2000fffe03f */
[----:B------:R-:W-:Y:S02]  /*0d60*/  UMOV UR11, 0xffffffff ;  /* 0xffffffff000b7882 */ /* 0x000fe40000000000 */
[----:B------:R-:W-:Y:S01]  /*0d70*/  ULDC.64 UR4, c[0x0][0x640] ;  /* 0x0001900000047ab9 */ /* 0x000fe20000000a00 */
[----:B------:R-:W-:Y:S01]  /*0d80*/  USHF.R.U64 UR16, UR6, UR9, UR7 ;  /* 0x0000000906107299 */ /* 0x000fe20008001207 */
[----:B------:R-:W-:Y:S01]  /*0d90*/  ISETP.NE.U32.AND P0, PT, RZ, UR4, PT ;  /* 0x00000004ff007c0c */ /* 0x000fe2000bf05070 */
[----:B------:R-:W-:-:S02]  /*0da0*/  USHF.R.U32.HI UR7, URZ, UR9, UR7 ;  /* 0x000000093f077299 */ /* 0x000fc40008011607 */
[----:B------:R-:W-:Y:S01]  /*0db0*/  USHF.L.U32 UR6, UR11, UR18, URZ ;  /* 0x000000120b067299 */ /* 0x000fe2000800063f */
[----:B------:R-:W-:Y:S01]  /*0dc0*/  ISETP.NE.AND.EX P0, PT, RZ, UR5, PT, P0 ;  /* 0x00000005ff007c0c */ /* 0x000fe2000bf05300 */
[----:B------:R-:W-:Y:S02]  /*0dd0*/  USHF.R.U64 UR22, UR16, UR10, UR7 ;  /* 0x0000000a10167299 */ /* 0x000fe40008001207 */
[----:B------:R-:W-:Y:S02]  /*0de0*/  USHF.R.U32.HI UR7, URZ, UR10, UR7 ;  /* 0x0000000a3f077299 */ /* 0x000fe40008011607 */
[----:B------:R-:W-:Y:S02]  /*0df0*/  UISETP.NE.AND UP1, UPT, UR45, URZ, UPT ;  /* 0x0000003f2d00728c */ /* 0x000fe4000bf25270 */
[----:B------:R-:W-:Y:S01]  /*0e00*/  USHF.R.U64 UR23, UR22, UR18, UR7 ;  /* 0x0000001216177299 */ /* 0x000fe20008001207 */
[----:B------:R-:W-:Y:S01]  /*0e10*/  ULDC UR17, c[0x0][0x600] ;  /* 0x0001800000117ab9 */ /* 0x000fe20000000800 */
[----:B------:R-:W-:-:S02]  /*0e20*/  ULOP3.LUT UR13, URZ, UR6, URZ, 0x33, !UPT ;  /* 0x000000063f0d7292 */ /* 0x000fc4000f8e333f */
[----:B------:R-:W-:Y:S02]  /*0e30*/  UIADD3 UR15, UR17, -0x1, URZ ;  /* 0xffffffff110f7890 */ /* 0x000fe4000fffe03f */
[----:B------:R-:W-:Y:S02]  /*0e40*/  USEL UR12, UR8, UR12, !UP1 ;  /* 0x0000000c080c7287 */ /* 0x000fe4000c800000 */
[----:B------:R-:W-:Y:S01]  /*0e50*/  USHF.R.U32.HI UR7, URZ, UR18, UR7 ;  /* 0x000000123f077299 */ /* 0x000fe20008011607 */
[----:B------:R-:W-:Y:S01]  /*0e60*/  ULDC UR19, c[0x0][0x648] ;  /* 0x0001920000137ab9 */ /* 0x000fe20000000800 */
[----:B------:R-:W-:Y:S01]  /*0e70*/  ULDC UR20, c[0x0][0x638] ;  /* 0x00018e0000147ab9 */ /* 0x000fe20000000800 */
[----:B------:R-:W-:Y:S01]  /*0e80*/  UMOV UR21, 0x1 ;  /* 0x0000000100157882 */ /* 0x000fe20000000000 */
[----:B------:R-:W-:Y:S01]  /*0e90*/  UMOV UR6, UR23 ;  /* 0x0000001700067c82 */ /* 0x000fe20008000000 */
[----:B------:R-:W-:Y:S07]  /*0ea0*/  @!P0 BRA `(.L_x_10) ;  /* 0x0000000000308947 */ /* 0x000fee0003800000 */
[----:B------:R-:W-:Y:S02]  /*0eb0*/  ULDC UR10, c[0x0][0x64c] ;  /* 0x00019300000a7ab9 */ /* 0x000fe40000000800 */
        /* <DEDUP_REMOVED lines=8> */
[----:B------:R-:W-:-:S07]  /*0f40*/  UIMAD.WIDE.U32.X UR4, UR14, UR5, UR10, UP0 ;  /* 0x000000050e0472a5 */ /* 0x000fce00080e040a */
[----:B------:R-:W-:Y:S01]  /*0f50*/  UMOV UR6, UR4 ;  /* 0x0000000400067c82 */ /* 0x000fe20008000000 */
[----:B------:R-:W-:-:S05]  /*0f60*/  UMOV UR7, UR5 ;  /* 0x0000000500077c82 */ /* 0x000fca0008000000 */
.L_x_10:
[----:B------:R-:W-:Y:S01]  /*0f70*/  USHF.R.U64 UR5, UR6, UR19, UR7 ;  /* 0x0000001306057299 */ /* 0x000fe20008001207 */
[----:B------:R-:W-:Y:S01]  /*0f80*/  IMAD.MOV.U32 R0, RZ, RZ, 0x1 ;  /* 0x00000001ff007424 */ /* 0x000fe200078e00ff */
[----:B------:R-:W-:Y:S02]  /*0f90*/  USHF.L.U32 UR4, UR21, UR18, URZ ;  /* 0x0000001215047299 */ /* 0x000fe4000800063f */
[----:B------:R-:W-:Y:S02]  /*0fa0*/  ULOP3.LUT UR13, UR22, UR13, URZ, 0xc0, !UPT ;  /* 0x0000000d160d7292 */ /* 0x000fe4000f8ec03f */
[----:B------:R-:W-:Y:S02]  /*0fb0*/  UIADD3 UR6, -UR5, URZ, URZ ;  /* 0x0000003f05067290 */ /* 0x000fe4000fffe13f */
[----:B------:R-:W-:Y:S02]  /*0fc0*/  UIMAD UR13, UR4, UR5, UR13 ;  /* 0x00000005040d72a4 */ /* 0x000fe4000f8e020d */
[----:B------:R-:W-:-:S02]  /*0fd0*/  ULOP3.LUT UR15, UR16, UR15, URZ, 0xc0, !UPT ;  /* 0x0000000f100f7292 */ /* 0x000fc4000f8ec03f */
[----:B------:R-:W-:Y:S01]  /*0fe0*/  UIMAD UR4, UR6, UR20, UR23 ;  /* 0x00000014060472a4 */ /* 0x000fe2000f8e0217 */
[----:B------:R-:W-:Y:S01]  /*0ff0*/  ULDC UR5, c[0x0][0x610] ;  /* 0x0001840000057ab9 */ /* 0x000fe20000000800 */
[----:B------:R-:W-:Y:S02]  /*1000*/  UISETP.NE.AND UP0, UPT, UR45, URZ, UPT ;  /* 0x0000003f2d00728c */ /* 0x000fe4000bf05270 */
[----:B------:R-:W-:Y:S02]  /*1010*/  UIMAD UR12, UR13, UR5, UR12 ;  /* 0x000000050d0c72a4 */ /* 0x000fe4000f8e020c */
[----:B------:R-:W-:-:S04]  /*1020*/  UIMAD UR4, UR4, UR17, UR15 ;  /* 0x00000011040472a4 */ /* 0x000fc8000f8e020f */
[----:B------:R-:W-:Y:S02]  /*1030*/  USEL UR42, UR4, UR12, !UP0 ;  /* 0x0000000c042a7287 */ /* 0x000fe4000c000000 */
[----:B------:R-:W-:-:S12]  /*1040*/  USEL UR41, UR12, UR4, !UP0 ;  /* 0x000000040c297287 */ /* 0x000fd8000c000000 */
.L_x_8:
[----:B------:R-:W-:-:S08]  /*1050*/  NOP ;  /* 0x0000000000007918 */ /* 0x000fd00000000000 */
[----:B------:R-:W1:Y:S02]  /*1060*/  USETMAXREG.TRY_ALLOC.CTAPOOL UP0, 0xf0 ;  /* 0x000000f0000079c8 */ /* 0x000e640008000600 */
[----:B-1----:R-:W-:-:S13]  /*1070*/  PLOP3.LUT P0, PT, PT, PT, UP0, 0x80, 0x0 ;  /* 0x000000000000781c */ /* 0x002fda0003f0f008 */
[----:B------:R-:W-:Y:S05]  /*1080*/  @!P0 BRA `(.L_x_8) ;  /* 0xfffffffc00f08947 */ /* 0x000fea000383ffff */
[----:B------:R-:W-:Y:S01]  /*1090*/  ULDC.64 UR4, c[0x0][0x598] ;  /* 0x0001660000047ab9 */ /* 0x000fe20000000a00 */
[----:B------:R-:W-:Y:S01]  /*10a0*/  ULDC.64 UR36, c[0x0][0x208] ;  /* 0x0000820000247ab9 */ /* 0x000fe20000000a00 */
[----:B------:R-:W-:-:S04]  /*10b0*/  ISETP.NE.U32.AND P0, PT, RZ, UR4, PT ;  /* 0x00000004ff007c0c */ /* 0x000fc8000bf05070 */
[----:B------:R-:W-:-:S13]  /*10c0*/  ISETP.NE.AND.EX P0, PT, RZ, UR5, PT, P0 ;  /* 0x00000005ff007c0c */ /* 0x000fda000bf05300 */
[----:B------:R-:W-:Y:S05]  /*10d0*/  @!P0 BRA `(.L_x_11) ;  /* 0x00000000001c8947 */ /* 0x000fea0003800000 */
[----:B------:R-:W1:Y:S02]  /*10e0*/  LDC.64 R2, c[0x0][0x598] ;  /* 0x00016600ff027b82 */ /* 0x000e640000000a00 */
[----:B-1----:R-:W2:Y:S02]  /*10f0*/  LDG.E.64 R2, desc[UR36][R2.64] ;  /* 0x0000002402027981 */ /* 0x002ea4000c1e1b00 */
[----:B--2---:R-:W-:-:S04]  /*1100*/  ISETP.NE.U32.AND P0, PT, R2, RZ, PT ;  /* 0x000000ff0200720c */ /* 0x004fc80003f05070 */
[----:B------:R-:W-:-:S13]  /*1110*/  ISETP.NE.AND.EX P0, PT, R3, RZ, PT, P0 ;  /* 0x000000ff0300720c */ /* 0x000fda0003f05300 */
[----:B------:R-:W-:Y:S05]  /*1120*/  @!P0 BRA `(.L_x_11) ;  /* 0x0000000000088947 */ /* 0x000fea0003800000 */
[----:B------:R1:W5:Y:S01]  /*1130*/  LD.E R2, desc[UR36][R2.64] ;  /* 0x0000002402027980 */ /* 0x000362000c101900 */
[----:B------:R-:W-:Y:S05]  /*1140*/  BRA `(.L_x_12) ;  /* 0x0000000000247947 */ /* 0x000fea0003800000 */
.L_x_11:
[----:B------:R-:W-:Y:S02]  /*1150*/  ULDC.64 UR4, c[0x0][0x588] ;  /* 0x0001620000047ab9 */ /* 0x000fe40000000a00 */
[----:B------:R-:W-:-:S04]  /*1160*/  ISETP.NE.U32.AND P0, PT, RZ, UR4, PT ;  /* 0x00000004ff007c0c */ /* 0x000fc8000bf05070 */
[----:B------:R-:W-:-:S13]  /*1170*/  ISETP.NE.AND.EX P0, PT, RZ, UR5, PT, P0 ;  /* 0x00000005ff007c0c */ /* 0x000fda000bf05300 */
[----:B------:R-:W-:Y:S05]  /*1180*/  @!P0 BRA `(.L_x_13) ;  /* 0x00000000000c8947 */ /* 0x000fea0003800000 */
[----:B------:R-:W1:Y:S02]  /*1190*/  LDC.64 R2, c[0x0][0x588] ;  /* 0x00016200ff027b82 */ /* 0x000e640000000a00 */
[----:B-1----:R2:W5:Y:S01]  /*11a0*/  LDG.E R2, desc[UR36][R2.64] ;  /* 0x0000002402027981 */ /* 0x002562000c1e1900 */
[----:B------:R-:W-:Y:S05]  /*11b0*/  BRA `(.L_x_12) ;  /* 0x0000000000087947 */ /* 0x000fea0003800000 */
.L_x_13:
[----:B------:R-:W-:Y:S02]  /*11c0*/  ULDC UR4, c[0x0][0x580] ;  /* 0x0001600000047ab9 */ /* 0x000fe40000000800 */
[----:B------:R-:W-:-:S07]  /*11d0*/  MOV R2, UR4 ;  /* 0x0000000400027c02 */ /* 0x000fce0008000f00 */
.L_x_12:
[----:B------:R-:W-:Y:S02]  /*11e0*/  ULDC.64 UR4, c[0x0][0x5a0] ;  /* 0x0001680000047ab9 */ /* 0x000fe40000000a00 */
[----:B------:R-:W-:-:S04]  /*11f0*/  ISETP.NE.U32.AND P0, PT, RZ, UR4, PT ;  /* 0x00000004ff007c0c */ /* 0x000fc8000bf05070 */
[----:B------:R-:W-:-:S13]  /*1200*/  ISETP.NE.AND.EX P0, PT, RZ, UR5, PT, P0 ;  /* 0x00000005ff007c0c */ /* 0x000fda000bf05300 */
[----:B------:R-:W-:Y:S05]  /*1210*/  @!P0 BRA `(.L_x_14) ;  /* 0x00000000001c8947 */ /* 0x000fea0003800000 */
[----:B------:R-:W3:Y:S02]  /*1220*/  LDC.64 R4, c[0x0][0x5a0] ;  /* 0x00016800ff047b82 */ /* 0x000ee40000000a00 */
[----:B---3--:R-:W3:Y:S02]  /*1230*/  LDG.E.64 R4, desc[UR36][R4.64] ;  /* 0x0000002404047981 */ /* 0x008ee4000c1e1b00 */
[----:B---3--:R-:W-:-:S04]  /*1240*/  ISETP.NE.U32.AND P0, PT, R4, RZ, PT ;  /* 0x000000ff0400720c */ /* 0x008fc80003f05070 */
[----:B------:R-:W-:-:S13]  /*1250*/  ISETP.NE.AND.EX P0, PT, R5, RZ, PT, P0 ;  /* 0x000000ff0500720c */ /* 0x000fda0003f05300 */
[----:B------:R-:W-:Y:S05]  /*1260*/  @!P0 BRA `(.L_x_14) ;  /* 0x0000000000088947 */ /* 0x000fea0003800000 */
[----:B------:R3:W5:Y:S01]  /*1270*/  LD.E R16, desc[UR36][R4.64] ;  /* 0x0000002404107980 */ /* 0x000762000c101900 */
[----:B------:R-:W-:Y:S05]  /*1280*/  BRA `(.L_x_15) ;  /* 0x0000000000247947 */ /* 0x000fea0003800000 */
.L_x_14:
[----:B------:R-:W-:Y:S02]  /*1290*/  ULDC.64 UR4, c[0x0][0x590] ;  /* 0x0001640000047ab9 */ /* 0x000fe40000000a00 */
[----:B------:R-:W-:-:S04]  /*12a0*/  ISETP.NE.U32.AND P0, PT, RZ, UR4, PT ;  /* 0x00000004ff007c0c */ /* 0x000fc8000bf05070 */
[----:B------:R-:W-:-:S13]  /*12b0*/  ISETP.NE.AND.EX P0, PT, RZ, UR5, PT, P0 ;  /* 0x00000005ff007c0c */ /* 0x000fda000bf05300 */
[----:B------:R-:W-:Y:S05]  /*12c0*/  @!P0 BRA `(.L_x_16) ;  /* 0x00000000000c8947 */ /* 0x000fea0003800000 */
[----:B------:R-:W3:Y:S02]  /*12d0*/  LDC.64 R4, c[0x0][0x590] ;  /* 0x00016400ff047b82 */ /* 0x000ee40000000a00 */
[----:B---3--:R4:W5:Y:S01]  /*12e0*/  LDG.E R16, desc[UR36][R4.64] ;  /* 0x0000002404107981 */ /* 0x008962000c1e1900 */
[----:B------:R-:W-:Y:S05]  /*12f0*/  BRA `(.L_x_15) ;  /* 0x0000000000087947 */ /* 0x000fea0003800000 */
.L_x_16:
[----:B------:R-:W-:Y:S02]  /*1300*/  ULDC UR4, c[0x0][0x584] ;  /* 0x0001610000047ab9 */ /* 0x000fe40000000800 */
[----:B------:R-:W-:-:S07]  /*1310*/  IMAD.U32 R16, RZ, RZ, UR4 ;  /* 0x00000004ff107e24 */ /* 0x000fce000f8e00ff */
.L_x_15:
[----:B------:R-:W-:-:S13]  /*1320*/  LOP3.LUT P0, RZ, R0, 0xff, RZ, 0xc0, !PT ;  /* 0x000000ff00ff7812 */ /* 0x000fda000780c0ff */
[----:B------:R-:W-:Y:S05]  /*1330*/  @!P0 EXIT ;  /* 0x000000000000894d */ /* 0x000fea0003800000 */
[----:B------:R-:W-:Y:S01]  /*1340*/  ULDC UR4, c[0x0][0x28c] ;  /* 0x0000a30000047ab9 */ /* 0x000fe20000000800 */
[----:B------:R-:W-:Y:S01]  /*1350*/  UMOV UR38, URZ ;  /* 0x0000003f00267c82 */ /* 0x000fe20008000000 */
[----:B------:R-:W-:Y:S01]  /*1360*/  UIADD3 UR4, UR4, 0x3f, URZ ;  /* 0x0000003f04047890 */ /* 0x000fe2000fffe03f */
[----:B------:R-:W-:-:S03]  /*1370*/  UMOV UR39, URZ ;  /* 0x0000003f00277c82 */ /* 0x000fc60008000000 */
[----:B------:R-:W-:-:S04]  /*1380*/  USHF.R.S32.HI UR5, URZ, 0x1f, UR4 ;  /* 0x0000001f3f057899 */ /* 0x000fc80008011404 */
[----:B------:R-:W-:-:S04]  /*1390*/  ULEA.HI UR5, UR5, UR4, URZ, 0x6 ;  /* 0x0000000405057291 */ /* 0x000fc8000f8f303f */
[----:B------:R-:W-:-:S12]  /*13a0*/  USHF.R.S32.HI UR44, URZ, 0x6, UR5 ;  /* 0x000000063f2c7899 */ /* 0x000fd80008011405 */
.L_x_544:
[----:B------:R-:W0:Y:S01]  /*13b0*/  S2R R0, SR_TID.X ;  /* 0x0000000000007919 */ /* 0x000e220000002100 */
[----:B-1----:R-:W1:Y:S01]  /*13c0*/  S2UR UR7, SR_CgaCtaId ;  /* 0x00000000000779c3 */ /* 0x002e620000008800 */
[----:B------:R-:W-:Y:S02]  /*13d0*/  UMOV UR6, 0x400 ;  /* 0x0000040000067882 */ /* 0x000fe40000000000 */
[----:B-1----:R-:W-:Y:S01]  /*13e0*/  ULEA UR6, UR7, UR6, 0x18 ;  /* 0x0000000607067291 */ /* 0x002fe2000f8ec03f */
[----:B0-----:R-:W-:-:S04]  /*13f0*/  LOP3.LUT R0, R0, 0x80, RZ, 0xc0, !PT ;  /* 0x0000008000007812 */ /* 0x001fc800078ec0ff */
[----:B------:R-:W-:-:S06]  /*1400*/  SHF.R.U32.HI R0, RZ, 0x7, R0 ;  /* 0x00000007ff007819 */ /* 0x000fcc0000011600 */
[----:B------:R-:W0:Y:S02]  /*1410*/  SHFL.IDX PT, R0, R0, RZ, 0x1f ;  /* 0x00001fff00007589 */ /* 0x000e2400000e0000 */
[----:B0-----:R-:W-:-:S13]  /*1420*/  R2UR UR4, R0 ;  /* 0x00000000000472ca */ /* 0x001fda00000e0000 */
[----:B------:R-:W-:-:S04]  /*1430*/  ULEA.HI UR5, UR4, UR4, URZ, 0x1 ;  /* 0x0000000404057291 */ /* 0x000fc8000f8f083f */
[----:B------:R-:W-:-:S04]  /*1440*/  ULOP3.LUT UR5, UR5, 0x7fffe, URZ, 0xc0, !UPT ;  /* 0x0007fffe05057892 */ /* 0x000fc8000f8ec03f */
[----:B------:R-:W-:-:S03]  /*1450*/  UIADD3 UR5, UR4, -UR5, URZ ;  /* 0x8000000504057290 */ /* 0x000fc6000fffe03f */
[----:B------:R-:W-:Y:S01]  /*1460*/  ULDC UR4, c[0x0][0x28c] ;  /* 0x0000a30000047ab9 */ /* 0x000fe20000000800 */
[----:B------:R-:W-:Y:S01]  /*1470*/  ULEA UR5, UR5, UR6, 0xd ;  /* 0x0000000605057291 */ /* 0x000fe2000f8e683f */
[----:B------:R-:W-:-:S03]  /*1480*/  ISETP.LT.AND P0, PT, RZ, UR4, PT ;  /* 0x00000004ff007c0c */ /* 0x000fc6000bf01270 */
[----:B------:R-:W-:-:S04]  /*1490*/  UIADD3 UR5, UR5, 0x100, URZ ;  /* 0x0000010005057890 */ /* 0x000fc8000fffe03f */
[----:B------:R-:W-:-:S04]  /*14a0*/  USHF.R.U32.HI UR5, URZ, 0x4, UR5 ;  /* 0x000000043f057899 */ /* 0x000fc80008011605 */
[----:B------:R-:W-:Y:S02]  /*14b0*/  ULOP3.LUT UR46, UR5, 0x3fff, URZ, 0xc0, !UPT ;  /* 0x00003fff052e7892 */ /* 0x000fe4000f8ec03f */
[----:B---3--:R-:W-:Y:S10]  /*14c0*/  @P0 BRA `(.L_x_17) ;  /* 0x0000000000400947 */ /* 0x008ff40003800000 */
[----:B------:R-:W-:Y:S01]  /*14d0*/  MOV R0, 0x0 ;  /* 0x0000000000007802 */ /* 0x000fe20000000f00 */
[----:B------:R-:W-:Y:S01]  /*14e0*/  ULDC.64 UR4, c[0x4][0x68] ;  /* 0x01001a0000047ab9 */ /* 0x000fe20000000a00 */
[----:B------:R-:W-:Y:S01]  /*14f0*/  ULDC.64 UR6, c[0x4][0x8] ;  /* 0x0100020000067ab9 */ /* 0x000fe20000000a00 */
[----:B---34-:R-:W-:Y:S01]  /*1500*/  IMAD.U32 R4, RZ, RZ, UR4 ;  /* 0x00000004ff047e24 */ /* 0x018fe2000f8e00ff */
[----:B------:R0:W1:Y:S01]  /*1510*/  LDC.64 R14, c[0x4][R0] ;  /* 0x01000000000e7b82 */ /* 0x0000620000000a00 */
[----:B------:R-:W-:Y:S01]  /*1520*/  IMAD.U32 R5, RZ, RZ, UR5 ;  /* 0x00000005ff057e24 */ /* 0x000fe2000f8e00ff */
[----:B------:R-:W-:Y:S01]  /*1530*/  ULDC.64 UR4, c[0x4][0x70] ;  /* 0x01001c0000047ab9 */ /* 0x000fe20000000a00 */
[----:B------:R-:W-:Y:S01]  /*1540*/  IMAD.U32 R10, RZ, RZ, UR6 ;  /* 0x00000006ff0a7e24 */ /* 0x000fe2000f8e00ff */
[----:B------:R-:W-:Y:S01]  /*1550*/  MOV R6, UR4 ;  /* 0x0000000400067c02 */ /* 0x000fe20008000f00 */
[----:B------:R-:W-:Y:S01]  /*1560*/  IMAD.U32 R7, RZ, RZ, UR5 ;  /* 0x00000005ff077e24 */ /* 0x000fe2000f8e00ff */
[----:B------:R-:W-:Y:S01]  /*1570*/  MOV R8, 0x1e1 ;  /* 0x000001e100087802 */ /* 0x000fe20000000f00 */
[----:B------:R-:W-:-:S02]  /*1580*/  IMAD.U32 R11, RZ, RZ, UR7 ;  /* 0x00000007ff0b7e24 */ /* 0x000fc4000f8e00ff */
[----:B------:R-:W-:Y:S02]  /*1590*/  IMAD.MOV.U32 R12, RZ, RZ, 0x1 ;  /* 0x00000001ff0c7424 */ /* 0x000fe400078e00ff */
[----:B0-----:R-:W-:-:S07]  /*15a0*/  IMAD.MOV.U32 R13, RZ, RZ, RZ ;  /* 0x000000ffff0d7224 */ /* 0x001fce00078e00ff */
[----:B------:R-:W-:-:S07]  /*15b0*/  LEPC R20, `(.L_x_17) ;  /* 0x000000001014794e */ /* 0x000fce0000000000 */
[----:B-12--5:R-:W-:Y:S05]  /*15c0*/  CALL.ABS.NOINC R14 ;  /* 0x000000000e007343 */ /* 0x026fea0003c00000 */
.L_x_17:
[----:B------:R-:W-:-:S06]  /*15d0*/  ULOP3.LUT UR4, UR40, 0x1, URZ, 0xfc, !UPT ;  /* 0x0000000128047892 */ /* 0x000fcc000f8efc3f */
[----:B------:R-:W-:-:S05]  /*15e0*/  IMAD.U32 R0, RZ, RZ, UR4 ;  /* 0x00000004ff007e24 */ /* 0x000fca000f8e00ff */
[----:B------:R-:W-:-:S13]  /*15f0*/  ISETP.NE.AND P0, PT, R0, 0x3, PT ;  /* 0x000000030000780c */ /* 0x000fda0003f05270 */
[----:B------:R-:W-:Y:S05]  /*1600*/  @!P0 BRA `(.L_x_18) ;  /* 0x0000000000048947 */ /* 0x000fea0003800000 */
[----:B------:R-:W-:Y:S01]  /*1610*/  BPT.TRAP 0x1 ;  /* 0x000000040000795c */ /* 0x000fe20000300000 */
.L_x_18:
[----:B------:R-:W0:Y:S01]  /*1620*/  S2UR UR5, SR_CgaCtaId ;  /* 0x00000000000579c3 */ /* 0x000e220000008800 */
[----:B------:R-:W-:Y:S01]  /*1630*/  UMOV UR4, 0x400 ;  /* 0x0000040000047882 */ /* 0x000fe20000000000 */
[----:B---34-:R-:W-:Y:S01]  /*1640*/  MOV R5, UR39 ;  /* 0x0000002700057c02 */ /* 0x018fe20008000f00 */
[----:B--2---:R-:W-:-:S05]  /*1650*/  IMAD.U32 R3, RZ, RZ, UR38 ;  /* 0x00000026ff037e24 */ /* 0x004fca000f8e00ff */
[----:B------:R-:W-:Y:S01]  /*1660*/  SHF.L.U32 R3, R3, 0x1f, RZ ;  /* 0x0000001f03037819 */ /* 0x000fe200000006ff */
[----:B0-----:R-:W-:-:S06]  /*1670*/  ULEA UR4, UR5, UR4, 0x18 ;  /* 0x0000000405047291 */ /* 0x001fcc000f8ec03f */
[----:B------:R-:W-:-:S04]  /*1680*/  IMAD.U32 R0, RZ, RZ, UR4 ;  /* 0x00000004ff007e24 */ /* 0x000fc8000f8e00ff */
[----:B------:R-:W-:-:S04]  /*1690*/  IMAD R4, R5, 0x8, R0 ;  /* 0x0000000805047824 */ /* 0x000fc800078e0200 */
[----:B------:R0:W1:Y:S01]  /*16a0*/  SYNCS.PHASECHK.TRANS64.TRYWAIT P1, [R4+URZ], R3 ;  /* 0x00000003040075a7 */ /* 0x000062000802017f */
[----:B------:R-:W-:Y:S05]  /*16b0*/  @!P0 BRA `(.L_x_19) ;  /* 0x0000000000048947 */ /* 0x000fea0003800000 */
[----:B------:R-:W-:Y:S01]  /*16c0*/  BPT.TRAP 0x1 ;  /* 0x000000040000795c */ /* 0x000fe20000300000 */
.L_x_19:
[----:B-1----:R-:W-:Y:S05]  /*16d0*/  @P1 BRA `(.L_x_20) ;  /* 0x0000000000081947 */ /* 0x002fea0003800000 */
[----:B------:R-:W1:Y:S02]  /*16e0*/  SYNCS.PHASECHK.TRANS64.TRYWAIT P1, [R4+URZ], R3 ;  /* 0x00000003040075a7 */ /* 0x000e64000802017f */
[----:B-1----:R-:W-:Y:S05]  /*16f0*/  @!P1 BRA `(.L_x_21) ;  /* 0x000001a000f49947 */ /* 0x002fea0003800000 */
.L_x_20:
[----:B------:R-:W-:-:S04]  /*1700*/  UISETP.LT.AND UP0, UPT, UR44, 0x1, UPT ;  /* 0x000000012c00788c */ /* 0x000fc8000bf01270 */
[----:B------:R-:W-:-:S06]  /*1710*/  USEL UR4, UR44, 0x1, UP0 ;  /* 0x000000012c047887 */ /* 0x000fcc0008000000 */
[----:B01----:R-:W-:Y:S01]  /*1720*/  MOV R3, UR4 ;  /* 0x0000000400037c02 */ /* 0x003fe20008000f00 */
[----:B------:R-:W-:Y:S05]  /*1730*/  WARPSYNC.ALL ;  /* 0x0000000000007948 */ /* 0x000fea0003800000 */
[----:B------:R-:W-:-:S04]  /*1740*/  IADD3 R3, -R3, UR44, RZ ;  /* 0x0000002c03037c10 */ /* 0x000fc8000fffe1ff */
[----:B------:R-:W-:Y:S02]  /*1750*/  ISETP.GE.AND P1, PT, R3, 0x1, PT ;  /* 0x000000010300780c */ /* 0x000fe40003f26270 */
[----:B------:R-:W-:Y:S01]  /*1760*/  R2UR UR4, R0 ;  /* 0x00000000000472ca */ /* 0x000fe200000e0000 */
[----:B------:R-:W-:Y:S01]  /*1770*/  WARPGROUP.ARRIVE ;  /* 0x00000000000079c5 */ /* 0x000fe20000000000 */
[----:B------:R-:W-:Y:S01]  /*1780*/  UMOV UR9, 0x40000040 ;  /* 0x4000004000097882 */ /* 0x000fe20000000000 */
[----:B------:R-:W-:Y:S01]  /*1790*/  UMOV UR11, 0x40000040 ;  /* 0x40000040000b7882 */ /* 0x000fe20000000000 */
[----:B------:R-:W-:Y:S04]  /*17a0*/  STL [R1+0x2c8], R17 ;  /* 0x0002c81101007387 */ /* 0x000fe80000100800 */
[----:B-----5:R-:W-:Y:S04]  /*17b0*/  STL [R1+0x2c4], R16 ;  /* 0x0002c41001007387 */ /* 0x020fe80000100800 */
[----:B------:R0:W-:Y:S01]  /*17c0*/  STL [R1+0x2c0], R3 ;  /* 0x0002c00301007387 */ /* 0x0001e20000100800 */
[----:B------:R-:W-:-:S03]  /*17d0*/  UIADD3 UR4, UR4, 0x20100, URZ ;  /* 0x0002010004047890 */ /* 0x000fc6000fffe03f */
[----:B------:R1:W-:Y:S01]  /*17e0*/  STL [R1+0x2bc], R2 ;  /* 0x0002bc0201007387 */ /* 0x0003e20000100800 */
[----:B------:R-:W-:-:S03]  /*17f0*/  USHF.R.U32.HI UR4, URZ, 0x4, UR4 ;  /* 0x000000043f047899 */ /* 0x000fc60008011604 */
[----:B------:R2:W-:Y:S01]  /*1800*/  STL [R1+0x2cc], R0 ;  /* 0x0002cc0001007387 */ /* 0x0005e20000100800 */
[----:B------:R-:W-:Y:S02]  /*1810*/  ULOP3.LUT UR5, UR4, 0x3fff, URZ, 0xc0, !UPT ;  /* 0x00003fff04057892 */ /* 0x000fe4000f8ec03f */
[----:B------:R-:W-:Y:S02]  /*1820*/  ULOP3.LUT UR4, UR46, 0x10000, URZ, 0xfc, !UPT ;  /* 0x000100002e047892 */ /* 0x000fe4000f8efc3f */
[----:B------:R-:W-:Y:S02]  /*1830*/  ULOP3.LUT UR5, UR5, 0x10000, URZ, 0xfc, !UPT ;  /* 0x0001000005057892 */ /* 0x000fe4000f8efc3f */
[----:B------:R-:W-:Y:S02]  /*1840*/  ULEA UR6, UR39, UR4, 0xb ;  /* 0x0000000427067291 */ /* 0x000fe4000f8e583f */
[----:B------:R-:W-:-:S05]  /*1850*/  ULEA UR7, UR39, UR5, 0xb ;  /* 0x0000000527077291 */ /* 0x000fca000f8e583f */
[----:B------:R-:W-:Y:S02]  /*1860*/  UMOV UR8, UR6 ;  /* 0x0000000600087c82 */ /* 0x000fe40008000000 */
[----:B------:R-:W-:Y:S02]  /*1870*/  UMOV UR10, UR7 ;  /* 0x00000007000a7c82 */ /* 0x000fe40008000000 */
[----:B------:R-:W-:Y:S01]  /*1880*/  HGMMA.64x256x16.F32 R24, gdesc[UR8], RZ, !UPT, gsb0 ;  /* 0x03e00000081879f0 */ /* 0x000fe2000c0008ff */
[----:B------:R-:W-:Y:S01]  /*1890*/  UIADD3 UR8, UR6, 0x400, URZ ;  /* 0x0000040006087890 */ /* 0x000fe2000fffe03f */
[----:B------:R-:W-:Y:S01]  /*18a0*/  UMOV UR9, 0x40000040 ;  /* 0x4000004000097882 */ /* 0x000fe20000000000 */
[----:B------:R-:W-:Y:S02]  /*18b0*/  WARPGROUP.DEPBAR.LE gsb0, 0x0 ;  /* 0x00008000000079c5 */ /* 0x000fe40000010000 */
[----:B------:R-:W-:Y:S01]  /*18c0*/  STL.64 [R1], R24 ;  /* 0x0000001801007387 */ /* 0x000fe20000100a00 */
[----:B------:R-:W-:Y:S01]  /*18d0*/  IMAD.MOV.U32 R235, RZ, RZ, R46 ;  /* 0x000000ffffeb7224 */ /* 0x000fe200078e002e */
[----:B------:R-:W-:Y:S01]  /*18e0*/  MOV R232, R49 ;  /* 0x0000003100e87202 */ /* 0x000fe20000000f00 */
[----:B------:R-:W-:Y:S01]  /*18f0*/  IMAD.MOV.U32 R234, RZ, RZ, R47 ;  /* 0x000000ffffea7224 */ /* 0x000fe200078e002f */
[----:B------:R-:W-:Y:S01]  /*1900*/  STL.64 [R1+0x8], R26 ;  /* 0x0000081a01007387 */ /* 0x000fe20000100a00 */
        /* <DEDUP_REMOVED lines=65> */
[----:B0-----:R-:W-:Y:S01]  /*1d20*/  MOV R3, R149 ;  /* 0x0000009500037202 */ /* 0x001fe20000000f00 */
[----:B------:R-:W-:Y:S01]  /*1d30*/  IMAD.MOV.U32 R176, RZ, RZ, R92 ;  /* 0x000000ffffb07224 */ /* 0x000fe200078e005c */
[----:B------:R0:W-:Y:S01]  /*1d40*/  STL.64 [R1+0x50], R44 ;  /* 0x0000502c01007387 */ /* 0x0001e20000100a00 */
[----:B------:R-:W-:-:S02]  /*1d50*/  IMAD.MOV.U32 R178, RZ, RZ, R94 ;  /* 0x000000ffffb27224 */ /* 0x000fc400078e005e */
[----:B------:R-:W-:Y:S01]  /*1d60*/  IMAD.MOV.U32 R179, RZ, RZ, R95 ;  /* 0x000000ffffb37224 */ /* 0x000fe200078e005f */
[----:B------:R-:W-:Y:S01]  /*1d70*/  STL [R1+0x580], R152 ;  /* 0x0005809801007387 */ /* 0x000fe20000100800 */
[----:B------:R-:W-:Y:S02]  /*1d80*/  IMAD.MOV.U32 R180, RZ, RZ, R96 ;  /* 0x000000ffffb47224 */ /* 0x000fe400078e0060 */
[----:B------:R-:W-:Y:S02]  /*1d90*/  IMAD.MOV.U32 R182, RZ, RZ, R98 ;  /* 0x000000ffffb67224 */ /* 0x000fe400078e0062 */
[----:B------:R-:W-:Y:S02]  /*1da0*/  IMAD.MOV.U32 R183, RZ, RZ, R99 ;  /* 0x000000ffffb77224 */ /* 0x000fe400078e0063 */
[----:B------:R-:W-:Y:S02]  /*1db0*/  IMAD.MOV.U32 R184, RZ, RZ, R100 ;  /* 0x000000ffffb87224 */ /* 0x000fe400078e0064 */
[----:B------:R-:W-:-:S02]  /*1dc0*/  IMAD.MOV.U32 R186, RZ, RZ, R102 ;  /* 0x000000ffffba7224 */ /* 0x000fc400078e0066 */
[----:B------:R-:W-:Y:S02]  /*1dd0*/  IMAD.MOV.U32 R187, RZ, RZ, R103 ;  /* 0x000000ffffbb7224 */ /* 0x000fe400078e0067 */
        /* <DEDUP_REMOVED lines=34> */
[----:B-1----:R-:W-:-:S02]  /*2000*/  IMAD.MOV.U32 R2, RZ, RZ, R150 ;  /* 0x000000ffff027224 */ /* 0x002fc400078e0096 */
[----:B--2---:R-:W-:Y:S02]  /*2010*/  IMAD.MOV.U32 R0, RZ, RZ, R151 ;  /* 0x000000ffff007224 */ /* 0x004fe400078e0097 */
[----:B0-----:R-:W-:-:S06]  /*2020*/  WARPGROUP.ARRIVE ;  /* 0x00000000000079c5 */ /* 0x001fcc0000000000 */
[----:B------:R-:W-:Y:S03]  /*2030*/  HGMMA.64x256x16.F32 R24, gdesc[UR8], RZ, !UPT, gsb0 ;  /* 0x03e00000081879f0 */ /* 0x000fe6000c0008ff */
[----:B------:R-:W-:Y:S02]  /*2040*/  WARPGROUP.DEPBAR.LE gsb0, 0x0 ;  /* 0x00008000000079c5 */ /* 0x000fe40000010000 */
[----:B------:R-:W-:Y:S04]  /*2050*/  STL.64 [R1+0x578], R150 ;  /* 0x0005789601007387 */ /* 0x000fe80000100a00 */
        /* <DEDUP_REMOVED lines=20> */
[----:B------:R0:W-:Y:S04]  /*21a0*/  STL.64 [R1+0x4d0], R108 ;  /* 0x0004d06c01007387 */ /* 0x0001e80000100a00 */
[----:B0-----:R-:W2:Y:S04]  /*21b0*/  LDL.LU R108, [R1] ;  /* 0x00000000016c7983 */ /* 0x001ea80000300800 */
[----:B------:R-:W2:Y:S04]  /*21c0*/  LDL.LU R109, [R1+0x4] ;  /* 0x00000400016d7983 */ /* 0x000ea80000300800 */
        /* <DEDUP_REMOVED lines=19> */
[----:B------:R-:W2:Y:S01]  /*2300*/  LDL.LU R129, [R1+0x54] ;  /* 0x0000540001817983 */ /* 0x000ea20000300800 */
        /* <DEDUP_REMOVED lines=21> */
[----:B------:R-:W-:Y:S01]  /*2460*/  UIADD3 UR8, UR6, 0x2, URZ ;  /* 0x0000000206087890 */ /* 0x000fe2000fffe03f */
[----:B------:R-:W-:Y:S01]  /*2470*/  IMAD.MOV.U32 R145, RZ, RZ, R220 ;  /* 0x000000ffff917224 */ /* 0x000fe200078e00dc */
[----:B------:R-:W-:Y:S01]  /*2480*/  UIADD3 UR10, UR7, 0x2, URZ ;  /* 0x00000002070a7890 */ /* 0x000fe2000fffe03f */
[----:B------:R-:W-:Y:S01]  /*2490*/  IMAD.MOV.U32 R146, RZ, RZ, R219 ;  /* 0x000000ffff927224 */ /* 0x000fe200078e00db */
[----:B------:R-:W-:Y:S01]  /*24a0*/  MOV R219, R17 ;  /* 0x0000001100db7202 */ /* 0x000fe20000000f00 */
[----:B------:R-:W-:Y:S01]  /*24b0*/  IMAD.MOV.U32 R148, RZ, RZ, R217 ;  /* 0x000000ffff947224 */ /* 0x000fe200078e00d9 */
[----:B------:R-:W-:Y:S01]  /*24c0*/  UMOV UR9, 0x40000040 ;  /* 0x4000004000097882 */ /* 0x000fe20000000000 */
[----:B------:R-:W-:Y:S01]  /*24d0*/  IMAD.MOV.U32 R149, RZ, RZ, R216 ;  /* 0x000000ffff957224 */ /* 0x000fe200078e00d8 */
[----:B------:R-:W-:Y:S01]  /*24e0*/  UMOV UR11, 0x40000040 ;  /* 0x40000040000b7882 */ /* 0x000fe20000000000 */
[----:B------:R-:W-:Y:S01]  /*24f0*/  IMAD.MOV.U32 R150, RZ, RZ, R215 ;  /* 0x000000ffff967224 */ /* 0x000fe200078e00d7 */
[----:B------:R-:W-:Y:S01]  /*2500*/  MOV R215, R21 ;  /* 0x0000001500d77202 */ /* 0x000fe20000000f00 */
        /* <DEDUP_REMOVED lines=17> */
[----:B------:R-:W-:-:S06]  /*2620*/  IMAD.MOV.U32 R234, RZ, RZ, R2 ;  /* 0x000000ffffea7224 */ /* 0x000fcc00078e0002 */
[----:B--2---:R-:W-:-:S06]  /*2630*/  WARPGROUP.ARRIVE ;  /* 0x00000000000079c5 */ /* 0x004fcc0000000000 */
[----:B------:R-:W-:Y:S03]  /*2640*/  HGMMA.64x256x16.F32 R108, gdesc[UR8], R108, gsb0 ;  /* 0x03e00000086c79f0 */ /* 0x000fe6000800086c */
[----:B------:R-:W-:Y:S02]  /*2650*/  WARPGROUP.DEPBAR.LE gsb0, 0x0 ;  /* 0x00008000000079c5 */ /* 0x000fe40000010000 */
[----:B------:R-:W-:Y:S04]  /*2660*/  STL.64 [R1], R108 ;  /* 0x0000006c01007387 */ /* 0x000fe80000100a00 */
        /* <DEDUP_REMOVED lines=63> */
[----:B0-----:R-:W2:Y:S04]  /*2a60*/  LDL.LU R152, [R1+0x580] ;  /* 0x0005800001987983 */ /* 0x001ea80000300800 */
[----:B------:R-:W3:Y:S04]  /*2a70*/  LDL.LU.64 R150, [R1+0x578] ;  /* 0x0005780001967983 */ /* 0x000ee80000300a00 */
        /* <DEDUP_REMOVED lines=20> */
[----:B------:R-:W3:Y:S01]  /*2bc0*/  LDL.LU.64 R108, [R1+0x4d0] ;  /* 0x0004d000016c7983 */ /* 0x000ee20000300a00 */
[----:B------:R-:W-:Y:S01]  /*2bd0*/  UIADD3 UR8, UR6, 0x402, URZ ;  /* 0x0000040206087890 */ /* 0x000fe2000fffe03f */
[----:B------:R-:W-:Y:S01]  /*2be0*/  UMOV UR9, 0x40000040 ;  /* 0x4000004000097882 */ /* 0x000fe20000000000 */
[----:B---3--:R-:W-:-:S07]  /*2bf0*/  WARPGROUP.ARRIVE ;  /* 0x00000000000079c5 */ /* 0x008fce0000000000 */
[----:B------:R-:W-:Y:S03]  /*2c00*/  HGMMA.64x256x16.F32 R24, gdesc[UR8], R24, gsb0 ;  /* 0x03e00000081879f0 */ /* 0x000fe60008000818 */
        /* <DEDUP_REMOVED lines=65> */
[----:B0-----:R-:W3:Y:S04]  /*3020*/  LDL.LU.64 R24, [R1] ;  /* 0x0000000001187983 */ /* 0x001ee80000300a00 */
        /* <DEDUP_REMOVED lines=63> */
[----:B------:R-:W-:-:S02]  /*3420*/  UIADD3 UR8, UR6, 0x4, URZ ;  /* 0x0000000406087890 */ /* 0x000fc4000fffe03f */
[----:B------:R-:W-:Y:S01]  /*3430*/  UIADD3 UR10, UR7, 0x4, URZ ;  /* 0x00000004070a7890 */ /* 0x000fe2000fffe03f */
[----:B------:R-:W-:Y:S01]  /*3440*/  UMOV UR9, 0x40000040 ;  /* 0x4000004000097882 */ /* 0x000fe20000000000 */
[----:B------:R-:W-:Y:S01]  /*3450*/  UMOV UR11, 0x40000040 ;  /* 0x40000040000b7882 */ /* 0x000fe20000000000 */
[----:B---3--:R-:W-:-:S06]  /*3460*/  WARPGROUP.ARRIVE ;  /* 0x00000000000079c5 */ /* 0x008fcc0000000000 */
[----:B------:R-:W-:Y:S03]  /*3470*/  HGMMA.64x256x16.F32 R24, gdesc[UR8], R24, gsb0 ;  /* 0x03e00000081879f0 */ /* 0x000fe60008000818 */
        /* <DEDUP_REMOVED lines=41> */
[----:B------:R0:W-:Y:S01]  /*3710*/  STL.64 [R1+0x50], R44 ;  /* 0x0000502c01007387 */ /* 0x0001e20000100a00 */
[----:B------:R-:W-:Y:S01]  /*3720*/  IMAD.MOV.U32 R208, RZ, RZ, R124 ;  /* 0x000000ffffd07224 */ /* 0x000fe200078e007c */
[----:B------:R-:W-:Y:S01]  /*3730*/  MOV R193, R109 ;  /* 0x0000006d00c17202 */ /* 0x000fe20000000f00 */
[----:B------:R-:W-:Y:S01]  /*3740*/  IMAD.MOV.U32 R206, RZ, RZ, R122 ;  /* 0x000000ffffce7224 */ /* 0x000fe200078e007a */
[----:B------:R-:W3:Y:S01]  /*3750*/  LDL.LU.64 R150, [R1+0x4c8] ;  /* 0x0004c80001967983 */ /* 0x000ee20000300a00 */
        /* <DEDUP_REMOVED lines=60> */
[----:B------:R-:W-:-:S02]  /*3b20*/  IMAD.MOV.U32 R167, RZ, RZ, R83 ;  /* 0x000000ffffa77224 */ /* 0x000fc400078e0053 */
[----:B------:R-:W-:Y:S01]  /*3b30*/  IMAD.MOV.U32 R164, RZ, RZ, R80 ;  /* 0x000000ffffa47224 */ /* 0x000fe200078e0050 */
[----:B------:R-:W3:Y:S01]  /*3b40*/  LDL.LU.64 R118, [R1+0x448] ;  /* 0x0004480001767983 */ /* 0x000ee20000300a00 */
[----:B------:R-:W-:Y:S02]  /*3b50*/  IMAD.MOV.U32 R162, RZ, RZ, R78 ;  /* 0x000000ffffa27224 */ /* 0x000fe400078e004e */
[----:B------:R-:W-:Y:S01]  /*3b60*/  IMAD.MOV.U32 R163, RZ, RZ, R79 ;  /* 0x000000ffffa37224 */ /* 0x000fe200078e004f */
[----:B------:R-:W3:Y:S01]  /*3b70*/  LDL.LU.64 R116, [R1+0x440] ;  /* 0x0004400001747983 */ /* 0x000ee20000300a00 */
[----:B------:R-:W-:Y:S02]  /*3b80*/  IMAD.MOV.U32 R160, RZ, RZ, R76 ;  /* 0x000000ffffa07224 */ /* 0x000fe400078e004c */
        /* <DEDUP_REMOVED lines=58> */
[----:B0-----:R-:W3:Y:S04]  /*3f30*/  LDL.LU.64 R44, [R1+0x320] ;  /* 0x00032000012c7983 */ /* 0x001ee80000300a00 */
        /* <DEDUP_REMOVED lines=11> */
[----:B------:R-:W-:-:S02]  /*3ff0*/  UMOV UR9, 0x40000040 ;  /* 0x4000004000097882 */ /* 0x000fc40000000000 */
[----:B--2---:R-:W-:Y:S01]  /*4000*/  STL [R1+0x2b8], R152 ;  /* 0x0002b89801007387 */ /* 0x004fe20000100800 */
[----:B---3--:R-:W-:-:S06]  /*4010*/  WARPGROUP.ARRIVE ;  /* 0x00000000000079c5 */ /* 0x008fcc0000000000 */
        /* <DEDUP_REMOVED lines=61> */
[----:B------:R-:W-:-:S02]  /*43f0*/  IMAD.MOV.U32 R145, RZ, RZ, R225 ;  /* 0x000000ffff917224 */ /* 0x000fc400078e00e1 */
[----:B------:R-:W-:Y:S01]  /*4400*/  IMAD.MOV.U32 R146, RZ, RZ, R224 ;  /* 0x000000ffff927224 */ /* 0x000fe200078e00e0 */
[----:B------:R-:W-:Y:S01]  /*4410*/  MOV R224, R15 ;  /* 0x0000000f00e07202 */ /* 0x000fe20000000f00 */
[----:B------:R-:W-:Y:S02]  /*4420*/  IMAD.MOV.U32 R148, RZ, RZ, R222 ;  /* 0x000000ffff947224 */ /* 0x000fe400078e00de */
[----:B------:R-:W-:Y:S02]  /*4430*/  IMAD.MOV.U32 R149, RZ, RZ, R221 ;  /* 0x000000ffff957224 */ /* 0x000fe400078e00dd */
[----:B------:R-:W-:Y:S01]  /*4440*/  IMAD.MOV.U32 R150, RZ, RZ, R220 ;  /* 0x000000ffff967224 */ /* 0x000fe200078e00dc */
[----:B------:R-:W-:Y:S01]  /*4450*/  MOV R220, R21 ;  /* 0x0000001500dc7202 */ /* 0x000fe20000000f00 */
[----:B------:R-:W-:Y:S02]  /*4460*/  IMAD.MOV.U32 R152, RZ, RZ, R218 ;  /* 0x000000ffff987224 */ /* 0x000fe400078e00da */
[----:B------:R-:W-:-:S02]  /*4470*/  IMAD.MOV.U32 R130, RZ, RZ, R0 ;  /* 0x000000ffff827224 */ /* 0x000fc400078e0000 */
[----:B------:R-:W-:Y:S01]  /*4480*/  IMAD.MOV.U32 R132, RZ, RZ, R16 ;  /* 0x000000ffff847224 */ /* 0x000fe200078e0010 */
[----:B------:R-:W-:Y:S01]  /*4490*/  UIADD3 UR8, UR6, 0x6, URZ ;  /* 0x0000000606087890 */ /* 0x000fe2000fffe03f */
[----:B------:R-:W-:Y:S01]  /*44a0*/  IMAD.MOV.U32 R133, RZ, RZ, R3 ;  /* 0x000000ffff857224 */ /* 0x000fe200078e0003 */
[----:B------:R-:W-:Y:S01]  /*44b0*/  UIADD3 UR10, UR7, 0x6, URZ ;  /* 0x00000006070a7890 */ /* 0x000fe2000fffe03f */
[----:B------:R-:W-:Y:S01]  /*44c0*/  IMAD.MOV.U32 R134, RZ, RZ, R2 ;  /* 0x000000ffff867224 */ /* 0x000fe200078e0002 */
[----:B------:R-:W-:Y:S01]  /*44d0*/  UMOV UR9, 0x40000040 ;  /* 0x4000004000097882 */ /* 0x000fe20000000000 */
[----:B------:R-:W-:Y:S01]  /*44e0*/  IMAD.MOV.U32 R218, RZ, RZ, R23 ;  /* 0x000000ffffda7224 */ /* 0x000fe200078e0017 */
[----:B------:R-:W-:Y:S01]  /*44f0*/  UMOV UR11, 0x40000040 ;  /* 0x40000040000b7882 */ /* 0x000fe20000000000 */
[----:B------:R-:W-:Y:S01]  /*4500*/  IMAD.MOV.U32 R219, RZ, RZ, R22 ;  /* 0x000000ffffdb7224 */ /* 0x000fe200078e0016 */
[----:B------:R0:W5:Y:S01]  /*4510*/  LDL.LU R0, [R1+0x2cc] ;  /* 0x0002cc0001007983 */ /* 0x0001620000300800 */
[----:B------:R-:W-:-:S02]  /*4520*/  IMAD.MOV.U32 R221, RZ, RZ, R20 ;  /* 0x000000ffffdd7224 */ /* 0x000fc400078e0014 */
[----:B------:R-:W-:Y:S01]  /*4530*/  IMAD.MOV.U32 R222, RZ, RZ, R19 ;  /* 0x000000ffffde7224 */ /* 0x000fe200078e0013 */
[----:B------:R0:W5:Y:S01]  /*4540*/  LDL.LU R17, [R1+0x2c8] ;  /* 0x0002c80001117983 */ /* 0x0001620000300800 */
[----:B------:R-:W-:Y:S02]  /*4550*/  IMAD.MOV.U32 R223, RZ, RZ, R18 ;  /* 0x000000ffffdf7224 */ /* 0x000fe400078e0012 */
[----:B------:R-:W-:Y:S01]  /*4560*/  IMAD.MOV.U32 R225, RZ, RZ, R14 ;  /* 0x000000ffffe17224 */ /* 0x000fe200078e000e */
[----:B------:R0:W5:Y:S01]  /*4570*/  LDL.LU R16, [R1+0x2c4] ;  /* 0x0002c40001107983 */ /* 0x0001620000300800 */
[----:B------:R-:W-:Y:S02]  /*4580*/  IMAD.MOV.U32 R226, RZ, RZ, R13 ;  /* 0x000000ffffe27224 */ /* 0x000fe400078e000d */
[----:B------:R-:W-:Y:S01]  /*4590*/  IMAD.MOV.U32 R227, RZ, RZ, R12 ;  /* 0x000000ffffe37224 */ /* 0x000fe200078e000c */
[----:B------:R0:W5:Y:S01]  /*45a0*/  LDL.LU R3, [R1+0x2c0] ;  /* 0x0002c00001037983 */ /* 0x0001620000300800 */
[----:B------:R-:W-:-:S02]  /*45b0*/  IMAD.MOV.U32 R229, RZ, RZ, R10 ;  /* 0x000000ffffe57224 */ /* 0x000fc400078e000a */
[----:B------:R-:W-:Y:S01]  /*45c0*/  IMAD.MOV.U32 R230, RZ, RZ, R9 ;  /* 0x000000ffffe67224 */ /* 0x000fe200078e0009 */
[----:B------:R0:W5:Y:S01]  /*45d0*/  LDL.LU R2, [R1+0x2bc] ;  /* 0x0002bc0001027983 */ /* 0x0001620000300800 */
        /* <DEDUP_REMOVED lines=71> */
[----:B-1----:R0:W5:Y:S04]  /*4a50*/  LDL.LU R152, [R1+0x2b8] ;  /* 0x0002b80001987983 */ /* 0x0021680000300800 */
[----:B------:R-:W2:Y:S04]  /*4a60*/  LDL.LU.64 R150, [R1+0x2b0] ;  /* 0x0002b00001967983 */ /* 0x000ea80000300a00 */
        /* <DEDUP_REMOVED lines=20> */
[----:B------:R-:W2:Y:S01]  /*4bb0*/  LDL.LU.64 R108, [R1+0x208] ;  /* 0x00020800016c7983 */ /* 0x000ea20000300a00 */
[----:B------:R-:W-:Y:S01]  /*4bc0*/  UIADD3 UR8, UR6, 0x406, URZ ;  /* 0x0000040606087890 */ /* 0x000fe2000fffe03f */
[----:B------:R-:W-:Y:S01]  /*4bd0*/  UMOV UR9, 0x40000040 ;  /* 0x4000004000097882 */ /* 0x000fe20000000000 */
[----:B--2---:R-:W-:-:S07]  /*4be0*/  WARPGROUP.ARRIVE ;  /* 0x00000000000079c5 */ /* 0x004fce0000000000 */
[----:B------:R-:W-:Y:S03]  /*4bf0*/  HGMMA.64x256x16.F32 R24, gdesc[UR8], R24, gsb0 ;  /* 0x03e00000081879f0 */ /* 0x000fe60008000818 */
[----:B------:R-:W-:Y:S02]  /*4c00*/  WARPGROUP.DEPBAR.LE gsb0, 0x0 ;  /* 0x00008000000079c5 */ /* 0x000fe40000010000 */
[----:B0-----:R-:W-:Y:S05]  /*4c10*/  @!P1 BRA `(.L_x_22) ;  /* 0x0000004000d09947 */ /* 0x001fea0003800000 */
[----:B------:R-:W-:Y:S01]  /*4c20*/  UIADD3 UR7, UR39, 0x1, URZ ;  /* 0x0000000127077890 */ /* 0x000fe2000fffe03f */
[----:B-----5:R-:W-:Y:S01]  /*4c30*/  R2UR UR6, R3 ;  /* 0x00000000030672ca */ /* 0x020fe200000e0000 */
[----:B------:R-:W-:Y:S02]  /*4c40*/  UMOV UR12, UR39 ;  /* 0x00000027000c7c82 */ /* 0x000fe40008000000 */
[----:B------:R-:W-:-:S04]  /*4c50*/  UISETP.NE.AND UP0, UPT, UR7, 0x4, UPT ;  /* 0x000000040700788c */ /* 0x000fc8000bf05270 */
[----:B------:R-:W-:Y:S02]  /*4c60*/  USEL UR8, URZ, 0x1, UP0 ;  /* 0x000000013f087887 */ /* 0x000fe40008000000 */
[----:B------:R-:W-:Y:S02]  /*4c70*/  USEL UR7, UR7, URZ, UP0 ;  /* 0x0000003f07077287 */ /* 0x000fe40008000000 */
[----:B------:R-:W-:-:S06]  /*4c80*/  ULOP3.LUT UR8, UR38, UR8, URZ, 0x3c, !UPT ;  /* 0x0000000826087292 */ /* 0x000fcc000f8e3c3f */
[----:B------:R-:W-:-:S07]  /*4c90*/  MOV R3, UR8 ;  /* 0x0000000800037c02 */ /* 0x000fce0008000f00 */
.L_x_29:
[----:B------:R-:W-:Y:S05]  /*4ca0*/  @!P0 BRA `(.L_x_23) ;  /* 0x0000000000048947 */ /* 0x000fea0003800000 */
[----:B------:R-:W-:Y:S01]  /*4cb0*/  BPT.TRAP 0x1 ;  /* 0x000000040000795c */ /* 0x000fe20000300000 */
.L_x_23:
[----:B------:R-:W0:Y:S01]  /*4cc0*/  S2UR UR9, SR_CgaCtaId ;  /* 0x00000000000979c3 */ /* 0x000e220000008800 */
[----:B------:R-:W-:Y:S01]  /*4cd0*/  UMOV UR8, 0x400 ;  /* 0x0000040000087882 */ /* 0x000fe20000000000 */
[----:B------:R-:W-:Y:S01]  /*4ce0*/  IMAD.U32 R4, RZ, RZ, UR7 ;  /* 0x00000007ff047e24 */ /* 0x000fe2000f8e00ff */
[----:B------:R-:W-:Y:S01]  /*4cf0*/  SHF.L.U32 R5, R3, 0x1f, RZ ;  /* 0x0000001f03057819 */ /* 0x000fe200000006ff */
[----:B0-----:R-:W-:-:S06]  /*4d00*/  ULEA UR8, UR9, UR8, 0x18 ;  /* 0x0000000809087291 */ /* 0x001fcc000f8ec03f */
[----:B------:R-:W-:-:S04]  /*4d10*/  IMAD.U32 R0, RZ, RZ, UR8 ;  /* 0x00000008ff007e24 */ /* 0x000fc8000f8e00ff */
[----:B------:R-:W-:-:S04]  /*4d20*/  IMAD R4, R4, 0x8, R0 ;  /* 0x0000000804047824 */ /* 0x000fc800078e0200 */
[----:B------:R0:W1:Y:S01]  /*4d30*/  SYNCS.PHASECHK.TRANS64.TRYWAIT P1, [R4+URZ], R5 ;  /* 0x00000005040075a7 */ /* 0x000062000802017f */
[----:B------:R-:W-:Y:S05]  /*4d40*/  @!P0 BRA `(.L_x_24) ;  /* 0x0000000000048947 */ /* 0x000fea0003800000 */
[----:B------:R-:W-:Y:S01]  /*4d50*/  BPT.TRAP 0x1 ;  /* 0x000000040000795c */ /* 0x000fe20000300000 */
.L_x_24:
[----:B-1----:R-:W-:Y:S05]  /*4d60*/  @P1 BRA `(.L_x_25) ;  /* 0x0000000000081947 */ /* 0x002fea0003800000 */
[----:B------:R-:W1:Y:S02]  /*4d70*/  SYNCS.PHASECHK.TRANS64.TRYWAIT P1, [R4+URZ], R5 ;  /* 0x00000005040075a7 */ /* 0x000e64000802017f */
[----:B-1----:R-:W-:Y:S05]  /*4d80*/  @!P1 BRA `(.L_x_26) ;  /* 0x0000016c00649947 */ /* 0x002fea0003800000 */
.L_x_25:
        /* <DEDUP_REMOVED lines=64> */
[----:B--2---:R-:W2:Y:S04]  /*5190*/  LDL.LU.64 R24, [R1] ;  /* 0x0000000001187983 */ /* 0x004ea80000300a00 */
        /* <DEDUP_REMOVED lines=63> */
[----:B------:R-:W-:-:S02]  /*5590*/  ULEA UR13, UR7, UR4, 0xb ;  /* 0x00000004070d7291 */ /* 0x000fc4000f8e583f */
[----:B------:R-:W-:Y:S01]  /*55a0*/  ULEA UR14, UR7, UR5, 0xb ;  /* 0x00000005070e7291 */ /* 0x000fe2000f8e583f */
[----:B------:R-:W-:Y:S01]  /*55b0*/  STL [R1+0x2cc], R17 ;  /* 0x0002cc1101007387 */ /* 0x000fe20000100800 */
[----:B------:R-:W-:Y:S01]  /*55c0*/  UMOV UR9, 0x40000040 ;  /* 0x4000004000097882 */ /* 0x000fe20000000000 */
[----:B------:R-:W-:Y:S02]  /*55d0*/  UMOV UR11, 0x40000040 ;  /* 0x40000040000b7882 */ /* 0x000fe40000000000 */
[----:B------:R-:W-:Y:S01]  /*55e0*/  UMOV UR8, UR13 ;  /* 0x0000000d00087c82 */ /* 0x000fe20008000000 */
[----:B------:R-:W-:Y:S01]  /*55f0*/  STL [R1+0x2c8], R16 ;  /* 0x0002c81001007387 */ /* 0x000fe20000100800 */
[----:B------:R-:W-:-:S03]  /*5600*/  UMOV UR10, UR14 ;  /* 0x0000000e000a7c82 */ /* 0x000fc60008000000 */
[----:B------:R-:W-:Y:S04]  /*5610*/  STL [R1+0x2c4], R3 ;  /* 0x0002c40301007387 */ /* 0x000fe80000100800 */
[----:B------:R3:W-:Y:S04]  /*5620*/  STL [R1+0x2c0], R2 ;  /* 0x0002c00201007387 */ /* 0x0007e80000100800 */
[----:B------:R4:W-:Y:S01]  /*5630*/  STL [R1+0x2bc], R0 ;  /* 0x0002bc0001007387 */ /* 0x0009e20000100800 */
[----:B--2---:R-:W-:-:S06]  /*5640*/  WARPGROUP.ARRIVE ;  /* 0x00000000000079c5 */ /* 0x004fcc0000000000 */
[----:B------:R-:W-:Y:S03]  /*5650*/  HGMMA.64x256x16.F32 R24, gdesc[UR8], R24, gsb0 ;  /* 0x03e00000081879f0 */ /* 0x000fe60008000818 */
[----:B------:R-:W-:Y:S02]  /*5660*/  WARPGROUP.DEPBAR.LE gsb0, 0x0 ;  /* 0x00008000000079c5 */ /* 0x000fe40000010000 */
[----:B------:R-:W-:Y:S01]  /*5670*/  STL.64 [R1], R24 ;  /* 0x0000001801007387 */ /* 0x000fe20000100a00 */
[----:B---3--:R-:W-:Y:S01]  /*5680*/  MOV R2, R150 ;  /* 0x0000009600027202 */ /* 0x008fe20000000f00 */
[----:B----4-:R-:W-:Y:S01]  /*5690*/  IMAD.MOV.U32 R0, RZ, RZ, R151 ;  /* 0x000000ffff007224 */ /* 0x010fe200078e0097 */
[----:B------:R-:W-:Y:S01]  /*56a0*/  MOV R6, R146 ;  /* 0x0000009200067202 */ /* 0x000fe20000000f00 */
[----:B------:R-:W-:Y:S01]  /*56b0*/  STL.64 [R1+0x8], R26 ;  /* 0x0000081a01007387 */ /* 0x000fe20000100a00 */
[----:B01----:R-:W-:Y:S01]  /*56c0*/  IMAD.MOV.U32 R4, RZ, RZ, R148 ;  /* 0x000000ffff047224 */ /* 0x003fe200078e0094 */
        /* <DEDUP_REMOVED lines=38> */
[----:B------:R-:W2:Y:S01]  /*5930*/  LDL.LU.64 R150, [R1+0x780] ;  /* 0x0007800001967983 */ /* 0x000ea20000300a00 */
        /* <DEDUP_REMOVED lines=60> */
[----:B------:R-:W-:-:S02]  /*5d00*/  IMAD.MOV.U32 R167, RZ, RZ, R83 ;  /* 0x000000ffffa77224 */ /* 0x000fc400078e0053 */
[----:B------:R-:W-:Y:S01]  /*5d10*/  IMAD.MOV.U32 R164, RZ, RZ, R80 ;  /* 0x000000ffffa47224 */ /* 0x000fe200078e0050 */
[----:B------:R-:W2:Y:S01]  /*5d20*/  LDL.LU.64 R118, [R1+0x700] ;  /* 0x0007000001767983 */ /* 0x000ea20000300a00 */
[----:B------:R-:W-:Y:S02]  /*5d30*/  IMAD.MOV.U32 R165, RZ, RZ, R81 ;  /* 0x000000ffffa57224 */ /* 0x000fe400078e0051 */
[----:B------:R-:W-:Y:S01]  /*5d40*/  IMAD.MOV.U32 R163, RZ, RZ, R79 ;  /* 0x000000ffffa37224 */ /* 0x000fe200078e004f */
[----:B------:R-:W2:Y:S01]  /*5d50*/  LDL.LU.64 R116, [R1+0x6f8] ;  /* 0x0006f80001747983 */ /* 0x000ea20000300a00 */
[----:B------:R-:W-:Y:S02]  /*5d60*/  IMAD.MOV.U32 R160, RZ, RZ, R76 ;  /* 0x000000ffffa07224 */ /* 0x000fe400078e004c */
        /* <DEDUP_REMOVED lines=58> */
[----:B0-----:R-:W2:Y:S04]  /*6110*/  LDL.LU.64 R44, [R1+0x5d8] ;  /* 0x0005d800012c7983 */ /* 0x001ea80000300a00 */
        /* <DEDUP_REMOVED lines=11> */
[----:B------:R-:W-:-:S02]  /*61d0*/  UMOV UR9, 0x40000040 ;  /* 0x4000004000097882 */ /* 0x000fc40000000000 */
[----:B------:R-:W-:Y:S01]  /*61e0*/  STL [R1+0x580], R152 ;  /* 0x0005809801007387 */ /* 0x000fe20000100800 */
[----:B--2---:R-:W-:-:S06]  /*61f0*/  WARPGROUP.ARRIVE ;  /* 0x00000000000079c5 */ /* 0x004fcc0000000000 */
        /* <DEDUP_REMOVED lines=65> */
[----:B------:R-:W-:Y:S02]  /*6610*/  IMAD.MOV.U32 R143, RZ, RZ, R222 ;  /* 0x000000ffff8f7224 */ /* 0x000fe400078e00de */
[----:B------:R-:W-:Y:S01]  /*6620*/  IMAD.MOV.U32 R145, RZ, RZ, R220 ;  /* 0x000000ffff917224 */ /* 0x000fe200078e00dc */
[----:B------:R-:W-:Y:S01]  /*6630*/  MOV R220, R16 ;  /* 0x0000001000dc7202 */ /* 0x000fe20000000f00 */
[----:B------:R-:W-:Y:S02]  /*6640*/  IMAD.MOV.U32 R146, RZ, RZ, R219 ;  /* 0x000000ffff927224 */ /* 0x000fe400078e00db */
[----:B------:R-:W-:Y:S02]  /*6650*/  IMAD.MOV.U32 R147, RZ, RZ, R218 ;  /* 0x000000ffff937224 */ /* 0x000fe400078e00da */
        /* <DEDUP_REMOVED lines=21> */
[----:B------:R-:W-:Y:S01]  /*67b0*/  IMAD.MOV.U32 R235, RZ, RZ, R0 ;  /* 0x000000ffffeb7224 */ /* 0x000fe200078e0000 */
[----:B------:R-:W-:Y:S02]  /*67c0*/  UIADD3 UR8, UR13, 0x2, URZ ;  /* 0x000000020d087890 */ /* 0x000fe4000fffe03f */
[----:B------:R-:W-:Y:S01]  /*67d0*/  UIADD3 UR10, UR14, 0x2, URZ ;  /* 0x000000020e0a7890 */ /* 0x000fe2000fffe03f */
[----:B------:R-:W-:Y:S01]  /*67e0*/  UMOV UR9, 0x40000040 ;  /* 0x4000004000097882 */ /* 0x000fe20000000000 */
[----:B------:R-:W-:Y:S01]  /*67f0*/  UMOV UR11, 0x40000040 ;  /* 0x40000040000b7882 */ /* 0x000fe20000000000 */
        /* <DEDUP_REMOVED lines=236> */
[----:B------:R-:W-:Y:S01]  /*76c0*/  STL.64 [R1+0x30], R36 ;  /* 0x0000302401007387 */ /* 0x000fe20000100a00 */
[----:B------:R-:W-:-:S03]  /*76d0*/  MOV R5, R150 ;  /* 0x0000009600057202 */ /* 0x000fc60000000f00 */
[----:B------:R-:W-:Y:S01]  /*76e0*/  STL.64 [R1+0x38], R38 ;  /* 0x0000382601007387 */ /* 0x000fe20000100a00 */
[----:B------:R-:W-:-:S03]  /*76f0*/  IMAD.MOV.U32 R4, RZ, RZ, R151 ;  /* 0x000000ffff047224 */ /* 0x000fc600078e0097 */
[----:B------:R-:W-:Y:S01]  /*7700*/  STL.64 [R1+0x40], R40 ;  /* 0x0000402801007387 */ /* 0x000fe20000100a00 */
[----:B------:R-:W-:-:S03]  /*7710*/  IMAD.MOV.U32 R7, RZ, RZ, R148 ;  /* 0x000000ffff077224 */ /* 0x000fc600078e0094 */
[----:B------:R-:W-:Y:S01]  /*7720*/  STL.64 [R1+0x48], R42 ;  /* 0x0000482a01007387 */ /* 0x000fe20000100a00 */
[----:B------:R-:W-:Y:S01]  /*7730*/  IMAD.MOV.U32 R6, RZ, RZ, R149 ;  /* 0x000000ffff067224 */ /* 0x000fe200078e0095 */
[----:B------:R-:W-:Y:S02]  /*7740*/  MOV R8, R147 ;  /* 0x0000009300087202 */ /* 0x000fe40000000f00 */
[----:B------:R0:W-:Y:S01]  /*7750*/  STL.64 [R1+0x50], R44 ;  /* 0x0000502c01007387 */ /* 0x0001e20000100a00 */
[----:B------:R-:W-:Y:S01]  /*7760*/  IMAD.MOV.U32 R9, RZ, RZ, R146 ;  /* 0x000000ffff097224 */ /* 0x000fe200078e0092 */
[----:B------:R-:W-:Y:S02]  /*7770*/  MOV R11, R144 ;  /* 0x00000090000b7202 */ /* 0x000fe40000000f00 */
[----:B------:R-:W3:Y:S01]  /*7780*/  LDL.LU.64 R150, [R1+0x4c8] ;  /* 0x0004c80001967983 */ /* 0x000ee20000300a00 */
[----:B------:R-:W-:-:S03]  /*7790*/  IMAD.MOV.U32 R10, RZ, RZ, R145 ;  /* 0x000000ffff0a7224 */ /* 0x000fc600078e0091 */
[----:B------:R-:W3:Y:S01]  /*77a0*/  LDL.LU.64 R148, [R1+0x4c0] ;  /* 0x0004c00001947983 */ /* 0x000ee20000300a00 */
[----:B------:R-:W-:Y:S01]  /*77b0*/  IMAD.MOV.U32 R13, RZ, RZ, R142 ;  /* 0x000000ffff0d7224 */ /* 0x000fe200078e008e */
[----:B------:R-:W-:Y:S01]  /*77c0*/  MOV R14, R141 ;  /* 0x0000008d000e7202 */ /* 0x000fe20000000f00 */
[----:B------:R-:W-:Y:S01]  /*77d0*/  IMAD.MOV.U32 R12, RZ, RZ, R143 ;  /* 0x000000ffff0c7224 */ /* 0x000fe200078e008f */
[----:B------:R-:W3:Y:S01]  /*77e0*/  LDL.LU.64 R146, [R1+0x4b8] ;  /* 0x0004b80001927983 */ /* 0x000ee20000300a00 */
        /* <DEDUP_REMOVED lines=255> */
[----:B------:R0:W5:Y:S05]  /*87e0*/  LDL.LU R0, [R1+0x2bc] ;  /* 0x0002bc0001007983 */ /* 0x00016a0000300800 */
        /* <DEDUP_REMOVED lines=96> */
[----:B------:R-:W-:Y:S01]  /*8df0*/  BPT.TRAP 0x1 ;  /* 0x000000040000795c */ /* 0x000fe20000300000 */
.L_x_27:
[----:B-----5:R-:W-:Y:S01]  /*8e00*/  ISETP.NE.AND P1, PT, R17, RZ, PT ;  /* 0x000000ff1100720c */ /* 0x020fe20003f25270 */
[----:B------:R-:W-:Y:S01]  /*8e10*/  IMAD.U32 R4, RZ, RZ, UR12 ;  /* 0x0000000cff047e24 */ /* 0x000fe2000f8e00ff */
[----:B------:R-:W-:-:S11]  /*8e20*/  UISETP.GT.U32.AND UP0, UPT, UR40, 0x1, UPT ;  /* 0x000000012800788c */ /* 0x000fd6000bf04070 */
[----:B------:R-:W-:-:S05]  /*8e30*/  @P1 IMAD R4, R4, 0x8, R0 ;  /* 0x0000000804041824 */ /* 0x000fca00078e0200 */
[----:B------:R-:W-:-:S04]  /*8e40*/  @P1 IADD3 R4, R4, 0x20, RZ ;  /* 0x0000002004041810 */ /* 0x000fc80007ffe0ff */
[----:B------:R-:W-:-:S04]  /*8e50*/  @P1 PRMT R4, R152, 0x654, R4 ;  /* 0x0000065498041816 */ /* 0x000fc80000000004 */
[----:B------:R0:W-:Y:S01]  /*8e60*/  @P1 SYNCS.ARRIVE.TRANS64.RED.A1T0 RZ, [R4+URZ], RZ ;  /* 0x000000ff04ff19a7 */ /* 0x0001e2000810043f */
[----:B------:R-:W-:-:S13]  /*8e70*/  PLOP3.LUT P1, PT, PT, PT, UP0, 0x80, 0x0 ;  /* 0x000000000000781c */ /* 0x000fda0003f2f008 */
[----:B0-----:R-:W-:Y:S05]  /*8e80*/  @P1 BRA `(.L_x_28) ;  /* 0x0000000000041947 */ /* 0x001fea0003800000 */
[----:B------:R-:W-:Y:S01]  /*8e90*/  BPT.TRAP 0x1 ;  /* 0x000000040000795c */ /* 0x000fe20000300000 */
.L_x_28:
[----:B------:R-:W-:Y:S02]  /*8ea0*/  UISETP.GT.AND UP2, UPT, UR6, 0x1, UPT ;  /* 0x000000010600788c */ /* 0x000fe4000bf44270 */
[----:B------:R-:W-:Y:S02]  /*8eb0*/  UIADD3 UR7, UR7, 0x1, URZ ;  /* 0x0000000107077890 */ /* 0x000fe4000fffe03f */
[----:B------:R-:W-:Y:S02]  /*8ec0*/  UIADD3 UR12, UR12, 0x1, URZ ;  /* 0x000000010c0c7890 */ /* 0x000fe4000fffe03f */
[----:B------:R-:W-:Y:S01]  /*8ed0*/  PLOP3.LUT P1, PT, PT, PT, UP2, 0x80, 0x0 ;  /* 0x000000000000781c */ /* 0x000fe20003f2f028 */
[----:B------:R-:W-:Y:S02]  /*8ee0*/  UISETP.NE.AND UP0, UPT, UR7, 0x4, UPT ;  /* 0x000000040700788c */ /* 0x000fe4000bf05270 */
[----:B------:R-:W-:Y:S02]  /*8ef0*/  UISETP.NE.AND UP1, UPT, UR12, 0x4, UPT ;  /* 0x000000040c00788c */ /* 0x000fe4000bf25270 */
[----:B------:R-:W-:-:S02]  /*8f00*/  USEL UR8, URZ, 0x1, UP0 ;  /* 0x000000013f087887 */ /* 0x000fc40008000000 */
[----:B------:R-:W-:Y:S02]  /*8f10*/  UIADD3 UR6, UR6, -0x1, URZ ;  /* 0xffffffff06067890 */ /* 0x000fe4000fffe03f */
[----:B------:R-:W-:Y:S02]  /*8f20*/  USEL UR7, UR7, URZ, UP0 ;  /* 0x0000003f07077287 */ /* 0x000fe40008000000 */
[----:B------:R-:W-:Y:S01]  /*8f30*/  USEL UR12, UR12, URZ, UP1 ;  /* 0x0000003f0c0c7287 */ /* 0x000fe20008800000 */
[----:B------:R-:W-:Y:S01]  /*8f40*/  LOP3.LUT R3, R3, UR8, RZ, 0x3c, !PT ;  /* 0x0000000803037c12 */ /* 0x000fe2000f8e3cff */
[----:B------:R-:W-:Y:S10]  /*8f50*/  @P1 BRA `(.L_x_29) ;  /* 0xffffffbc00501947 */ /* 0x000ff4000383ffff */
.L_x_22:
[----:B-----5:R-:W0:Y:S02]  /*8f60*/  LDC R3, c[0x0][0x28c] ;  /* 0x0000a300ff037b82 */ /* 0x020e240000000800 */
[----:B0-----:R-:W-:-:S13]  /*8f70*/  ISETP.GE.AND P1, PT, R3, 0x1, PT ;  /* 0x000000010300780c */ /* 0x001fda0003f26270 */
[----:B------:R-:W-:Y:S05]  /*8f80*/  @!P1 BRA `(.L_x_30) ;  /* 0x0000000000449947 */ /* 0x000fea0003800000 */
[----:B------:R-:W-:Y:S05]  /*8f90*/  @!P0 BRA `(.L_x_31) ;  /* 0x0000000000048947 */ /* 0x000fea0003800000 */
[----:B------:R-:W-:Y:S01]  /*8fa0*/  BPT.TRAP 0x1 ;  /* 0x000000040000795c */ /* 0x000fe20000300000 */
.L_x_31:
[----:B------:R-:W-:Y:S01]  /*8fb0*/  ISETP.NE.AND P0, PT, R17, RZ, PT ;  /* 0x000000ff1100720c */ /* 0x000fe20003f05270 */
[----:B------:R-:W-:-:S12]  /*8fc0*/  UISETP.LT.AND UP1, UPT, UR44, 0x1, UPT ;  /* 0x000000012c00788c */ /* 0x000fd8000bf21270 */
[----:B------:R-:W-:-:S05]  /*8fd0*/  VOTEU.ANY UP0, P0 ;  /* 0x00000000003f7886 */ /* 0x000fca0000000100 */
[----:B------:R-:W-:-:S04]  /*8fe0*/  @UP0 USEL UR4, UR44, 0x1, UP1 ;  /* 0x000000012c040887 */ /* 0x000fc80008800000 */
[----:B------:R-:W-:Y:S02]  /*8ff0*/  @UP0 UIADD3 UR4, UR39, UR44, -UR4 ;  /* 0x0000002c27040290 */ /* 0x000fe4000fffe804 */
[----:B------:R-:W-:-:S04]  /*9000*/  UISETP.GT.U32.AND UP0, UPT, UR40, 0x1, UPT ;  /* 0x000000012800788c */ /* 0x000fc8000bf04070 */
[----:B------:R-:W-:-:S04]  /*9010*/  IMAD.U32 R3, RZ, RZ, UR4 ;  /* 0x00000004ff037e24 */ /* 0x000fc8000f8e00ff */
[----:B------:R-:W-:-:S05]  /*9020*/  @P0 IMAD.SHL.U32 R3, R3, 0x8, RZ ;  /* 0x0000000803030824 */ /* 0x000fca00078e00ff */
[----:B------:R-:W-:-:S04]  /*9030*/  @P0 LOP3.LUT R3, R3, 0x18, RZ, 0xc0, !PT ;  /* 0x0000001803030812 */ /* 0x000fc800078ec0ff */
[----:B------:R-:W-:-:S04]  /*9040*/  @P0 IADD3 R0, R0, 0x20, R3 ;  /* 0x0000002000000810 */ /* 0x000fc80007ffe003 */
[----:B------:R-:W-:-:S04]  /*9050*/  @P0 PRMT R0, R152, 0x654, R0 ;  /* 0x0000065498000816 */ /* 0x000fc80000000000 */
[----:B------:R0:W-:Y:S01]  /*9060*/  @P0 SYNCS.ARRIVE.TRANS64.RED.A1T0 RZ, [R0+URZ], RZ ;  /* 0x000000ff00ff09a7 */ /* 0x0001e2000810043f */
[----:B------:R-:W-:-:S13]  /*9070*/  PLOP3.LUT P0, PT, PT, PT, UP0, 0x80, 0x0 ;  /* 0x000000000000781c */ /* 0x000fda0003f0f008 */
[----:B0-----:R-:W-:Y:S05]  /*9080*/  @P0 BRA `(.L_x_30) ;  /* 0x0000000000040947 */ /* 0x001fea0003800000 */
[----:B------:R-:W-:Y:S01]  /*9090*/  BPT.TRAP 0x1 ;  /* 0x000000040000795c */ /* 0x000fe20000300000 */
.L_x_30:
[----:B------:R-:W0:Y:S01]  /*90a0*/  S2R R8, SR_TID.X ;  /* 0x0000000000087919 */ /* 0x000e220000002100 */
[----:B------:R-:W-:Y:S01]  /*90b0*/  IMAD.MOV.U32 R19, RZ, RZ, 0x6540 ;  /* 0x00006540ff137424 */ /* 0x000fe200078e00ff */
[----:B------:R-:W-:Y:S02]  /*90c0*/  UIMAD.WIDE UR6, UR41, 0x100, URZ ;  /* 0x00000100290678a5 */ /* 0x000fe4000f8e023f */
[----:B------:R-:W-:Y:S01]  /*90d0*/  USHF.R.S32.HI UR10, URZ, 0x1f, UR43 ;  /* 0x0000001f3f0a7899 */ /* 0x000fe2000801142b */
[----:B------:R-:W-:Y:S01]  /*90e0*/  ULDC.64 UR8, c[0x0][0x5d0] ;  /* 0x0001740000087ab9 */ /* 0x000fe20000000a00 */
[----:B------:R-:W-:Y:S02]  /*90f0*/  UIADD3 UR39, UR44, UR39, URZ ;  /* 0x000000272c277290 */ /* 0x000fe4000fffe03f */
[----:B------:R-:W-:Y:S02]  /*9100*/  UIMAD UR4, UR10, UR8, URZ ;  /* 0x000000080a0472a4 */ /* 0x000fe4000f8e023f */
[----:B------:R-:W-:-:S02]  /*9110*/  USHF.L.U32 UR41, UR41, 0x8, URZ ;  /* 0x0000000829297899 */ /* 0x000fc4000800063f */
[----:B------:R-:W-:Y:S01]  /*9120*/  UIMAD UR4, UR43, UR9, UR4 ;  /* 0x000000092b0472a4 */ /* 0x000fe2000f8e0204 */
[----:B------:R-:W-:Y:S01]  /*9130*/  ULDC UR5, c[0x0][0x284] ;  /* 0x0000a10000057ab9 */ /* 0x000fe20000000800 */
[----:B------:R-:W-:Y:S01]  /*9140*/  UISETP.GT.U32.AND UP0, UPT, UR39, 0x3, UPT ;  /* 0x000000032700788c */ /* 0x000fe2000bf04070 */
[----:B------:R-:W-:-:S03]  /*9150*/  IMAD.U32 R153, RZ, RZ, UR5 ;  /* 0x00000005ff997e24 */ /* 0x000fc6000f8e00ff */
[----:B------:R-:W-:Y:S01]  /*9160*/  UISETP.LT.U32.AND UP0, UPT, UR44, 0x4, UP0 ;  /* 0x000000042c00788c */ /* 0x000fe20008701070 */
[--C-:B0-----:R-:W-:Y:S01]  /*9170*/  SHF.R.U32.HI R4, RZ, 0x7, R8.reuse ;  /* 0x00000007ff047819 */ /* 0x101fe20000011608 */
[----:B------:R-:W-:Y:S01]  /*9180*/  IMAD.SHL.U32 R18, R8, 0x2, RZ ;  /* 0x0000000208127824 */ /* 0x000fe200078e00ff */
[----:B------:R-:W-:Y:S02]  /*9190*/  SHF.R.U32.HI R5, RZ, 0x2, R8 ;  /* 0x00000002ff057819 */ /* 0x000fe40000011608 */
[----:B------:R-:W-:Y:S02]  /*91a0*/  LOP3.LUT R4, R4, 0x1, RZ, 0xc0, !PT ;  /* 0x0000000104047812 */ /* 0x000fe400078ec0ff */
[----:B------:R-:W-:Y:S02]  /*91b0*/  LOP3.LUT R6, R8, 0x60, RZ, 0xc0, !PT ;  /* 0x0000006008067812 */ /* 0x000fe400078ec0ff */
[----:B------:R-:W-:Y:S02]  /*91c0*/  LOP3.LUT R5, R5, 0x7, RZ, 0xc0, !PT ;  /* 0x0000000705057812 */ /* 0x000fe400078ec0ff */
[----:B------:R-:W-:-:S02]  /*91d0*/  SHF.L.U32 R3, R4, 0x6, RZ ;  /* 0x0000000604037819 */ /* 0x000fc400000006ff */
[----:B------:R-:W-:Y:S02]  /*91e0*/  LOP3.LUT R18, R18, 0x6, RZ, 0xc0, !PT ;  /* 0x0000000612127812 */ /* 0x000fe400078ec0ff */
[----:B------:R-:W-:Y:S02]  /*91f0*/  SHF.R.U32.HI R6, RZ, 0x1, R6 ;  /* 0x00000001ff067819 */ /* 0x000fe40000011606 */
[--C-:B------:R-:W-:Y:S02]  /*9200*/  LOP3.LUT R3, R3, 0x40, R5.reuse, 0xe2, !PT ;  /* 0x0000004003037812 */ /* 0x100fe400078ee205 */
[----:B------:R-:W-:Y:S01]  /*9210*/  PRMT R18, R18, R19, UR42 ;  /* 0x0000002a12127e16 */ /* 0x000fe20008000013 */
[----:B------:R-:W-:Y:S01]  /*9220*/  USHF.L.U32 UR42, UR42, 0x8, URZ ;  /* 0x000000082a2a7899 */ /* 0x000fe2000800063f */
[----:B------:R-:W-:Y:S02]  /*9230*/  IADD3 R0, RZ, -R6, -R5 ;  /* 0x80000006ff007210 */ /* 0x000fe40007ffe805 */
[----:B------:R-:W-:-:S02]  /*9240*/  LOP3.LUT R3, R3, UR6, R6, 0xfe, !PT ;  /* 0x0000000603037c12 */ /* 0x000fc4000f8efe06 */
[----:B------:R-:W-:Y:S01]  /*9250*/  SHF.R.S32.HI R19, RZ, 0x1f, R18 ;  /* 0x0000001fff137819 */ /* 0x000fe20000011412 */
[----:B------:R-:W-:Y:S01]  /*9260*/  IMAD R0, R4, -0x40, R0 ;  /* 0xffffffc004007824 */ /* 0x000fe200078e0200 */
[----:B------:R-:W-:Y:S01]  /*9270*/  MOV R6, UR8 ;  /* 0x0000000800067c02 */ /* 0x000fe20008000f00 */
[----:B------:R-:W-:Y:S01]  /*9280*/  ULDC UR8, c[0x0][0x288] ;  /* 0x0000a20000087ab9 */ /* 0x000fe20000000800 */
[----:B------:R-:W-:Y:S01]  /*9290*/  MOV R5, 0xfffffffe ;  /* 0xfffffffe00057802 */ /* 0x000fe20000000f00 */
[----:B------:R-:W-:Y:S01]  /*92a0*/  UISETP.GE.AND UP1, UPT, UR42, UR8, UPT ;  /* 0x000000082a00728c */ /* 0x000fe2000bf26270 */
[----:B------:R-:W-:Y:S01]  /*92b0*/  IADD3 R153, R153, -UR41, R0 ;  /* 0x8000002999997c10 */ /* 0x000fe2000fffe000 */
[----:B------:R-:W-:Y:S01]  /*92c0*/  IMAD.WIDE.U32 R6, R6, UR43, R18 ;  /* 0x0000002b06067c25 */ /* 0x000fe2000f8e0012 */
[----:B------:R-:W-:Y:S01]  /*92d0*/  LOP3.LUT R0, R8, 0x3, RZ, 0xc0, !PT ;  /* 0x0000000308007812 */ /* 0x000fe200078ec0ff */
[----:B------:R-:W-:Y:S02]  /*92e0*/  UISETP.GE.OR UP1, UPT, UR41, UR5, UP1 ;  /* 0x000000052900728c */ /* 0x000fe40008f26670 */
[----:B------:R-:W-:Y:S01]  /*92f0*/  VIADD R7, R7, UR4 ;  /* 0x0000000407077c36 */ /* 0x000fe20008000000 */
[----:B------:R-:W-:Y:S01]  /*9300*/  USHF.R.U32.HI UR4, URZ, 0x2, UR39 ;  /* 0x000000023f047899 */ /* 0x000fe20008011627 */
[----:B------:R-:W-:Y:S01]  /*9310*/  IMAD R0, R0, R5, UR8 ;  /* 0x0000000800007e24 */ /* 0x000fe2000f8e0205 */
[----:B------:R-:W-:Y:S01]  /*9320*/  USEL UR5, URZ, 0x1, !UP0 ;  /* 0x000000013f057887 */ /* 0x000fe2000c000000 */
[----:B------:R-:W-:Y:S01]  /*9330*/  PLOP3.LUT P0, PT, PT, PT, UP1, 0x80, 0x0 ;  /* 0x000000000000781c */ /* 0x000fe20003f0f018 */
[----:B------:R-:W-:Y:S01]  /*9340*/  ULOP3.LUT UR4, UR4, 0x1, URZ, 0xc0, !UPT ;  /* 0x0000000104047892 */ /* 0x000fe2000f8ec03f */
[----:B------:R-:W-:Y:S01]  /*9350*/  VIADD R0, R0, -UR42 ;  /* 0x8000002a00007c36 */ /* 0x000fe20008000000 */
[----:B------:R-:W-:-:S02]  /*9360*/  ULOP3.LUT UR39, UR39, 0x3, URZ, 0xc0, !UPT ;  /* 0x0000000327277892 */ /* 0x000fc4000f8ec03f */
[----:B------:R-:W-:Y:S01]  /*9370*/  UISETP.NE.U32.AND UP2, UPT, UR4, 0x1, UPT ;  /* 0x000000010400788c */ /* 0x000fe2000bf45070 */
[----:B------:R-:W-:-:S03]  /*9380*/  UMOV UR41, 0xffffffff ;  /* 0xffffffff00297882 */ /* 0x000fc60000000000 */
[----:B------:R-:W-:-:S04]  /*9390*/  UISETP.GT.U32.AND UP2, UPT, UR44, 0x3, !UP2 ;  /* 0x000000032c00788c */ /* 0x000fc8000d744070 */
[----:B------:R-:W-:-:S04]  /*93a0*/  USEL UR4, URZ, 0x1, !UP2 ;  /* 0x000000013f047887 */ /* 0x000fc8000d000000 */
[----:B------:R-:W-:Y:S01]  /*93b0*/  ULOP3.LUT UR38, UR4, UR38, UR5, 0x96, !UPT ;  /* 0x0000002604267292 */ /* 0x000fe2000f8e9605 */
[----:B------:R-:W-:Y:S11]  /*93c0*/  @P0 BRA `(.L_x_32) ;  /* 0x0000010400d80947 */ /* 0x000ff60003800000 */
[----:B------:R-:W-:Y:S01]  /*93d0*/  FSETP.NEU.AND P0, PT, R16, RZ, PT ;  /* 0x000000ff1000720b */ /* 0x000fe20003f0d000 */
[----:B------:R-:W-:Y:S01]  /*93e0*/  ULDC.64 UR8, c[0x0][0x5c8] ;  /* 0x0001720000087ab9 */ /* 0x000fe20000000a00 */
[----:B------:R-:W-:Y:S01]  /*93f0*/  ISETP.GT.AND P3, PT, R153, RZ, PT ;  /* 0x000000ff9900720c */ /* 0x000fe20003f64270 */
[----:B------:R-:W-:Y:S01]  /*9400*/  UIMAD UR4, UR7, UR8, URZ ;  /* 0x00000008070472a4 */ /* 0x000fe2000f8e023f */
[----:B------:R-:W-:Y:S01]  /*9410*/  IMAD.U32 R10, RZ, RZ, UR9 ;  /* 0x00000009ff0a7e24 */ /* 0x000fe2000f8e00ff */
[----:B------:R-:W-:Y:S01]  /*9420*/  BSSY B0, `(.L_x_32) ;  /* 0x0001070000007945 */ /* 0x000fe20003800000 */
[----:B------:R-:W-:Y:S01]  /*9430*/  IMAD.WIDE.U32 R6, R3, UR8, R6 ;  /* 0x0000000803067c25 */ /* 0x000fe2000f8e0006 */
[----:B------:R-:W-:-:S03]  /*9440*/  ISETP.GT.AND P1, PT, R0, RZ, P3 ;  /* 0x000000ff0000720c */ /* 0x000fc60001f24270 */
[----:B------:R-:W-:-:S05]  /*9450*/  IMAD R10, R3, R10, UR4 ;  /* 0x00000004030a7e24 */ /* 0x000fca000f8e020a */
[----:B------:R-:W-:Y:S01]  /*9460*/  IADD3 R10, R7, R10, RZ ;  /* 0x0000000a070a7210 */ /* 0x000fe20007ffe0ff */
[----:B------:R-:W-:Y:S06]  /*9470*/  @!P0 BRA `(.L_x_33) ;  /* 0x000000b800108947 */ /* 0x000fec0003800000 */
[----:B------:R-:W0:Y:S01]  /*9480*/  LDC.64 R22, c[0x0][0x5b8] ;  /* 0x00016e00ff167b82 */ /* 0x000e220000000a00 */
[----:B------:R-:W2:Y:S01]  /*9490*/  LDL.LU R11, [R1] ;  /* 0x00000000010b7983 */ /* 0x000ea20000300800 */
[----:B------:R-:W-:-:S06]  /*94a0*/  ULDC.64 UR4, c[0x0][0x5c0] ;  /* 0x0001700000047ab9 */ /* 0x000fcc0000000a00 */
[----:B------:R-:W1:Y:S08]  /*94b0*/  LDC.64 R14, c[0x0][0x5b0] ;  /* 0x00016c00ff0e7b82 */ /* 0x000e700000000a00 */
[----:B------:R-:W3:Y:S01]  /*94c0*/  LDC.64 R12, c[0x0][0x5a8] ;  /* 0x00016a00ff0c7b82 */ /* 0x000ee20000000a00 */
[C---:B0-----:R-:W-:Y:S02]  /*94d0*/  IMAD R159, R22.reuse, UR10, RZ ;  /* 0x0000000a169f7c24 */ /* 0x041fe4000f8e02ff */
[----:B------:R-:W-:-:S04]  /*94e0*/  IMAD.WIDE.U32 R154, R22, UR43, R18 ;  /* 0x0000002b169a7c25 */ /* 0x000fc8000f8e0012 */
[----:B------:R-:W-:Y:S02]  /*94f0*/  IMAD R159, R23, UR43, R159 ;  /* 0x0000002b179f7c24 */ /* 0x000fe4000f8e029f */
[----:B-1----:R-:W-:Y:S02]  /*9500*/  IMAD R158, R14, UR7, RZ ;  /* 0x000000070e9e7c24 */ /* 0x002fe4000f8e02ff */
[----:B------:R-:W-:Y:S02]  /*9510*/  IMAD.IADD R21, R155, 0x1, R159 ;  /* 0x000000019b157824 */ /* 0x000fe400078e029f */
[----:B------:R-:W-:Y:S02]  /*9520*/  IMAD.MOV.U32 R20, RZ, RZ, R154 ;  /* 0x000000ffff147224 */ /* 0x000fe400078e009a */
[C---:B------:R-:W-:Y:S02]  /*9530*/  IMAD R158, R3.reuse, R15, R158 ;  /* 0x0000000f039e7224 */ /* 0x040fe400078e029e */
[----:B------:R-:W-:-:S05]  /*9540*/  IMAD.WIDE.U32 R4, R3, R14, R20 ;  /* 0x0000000e03047225 */ /* 0x000fca00078e0014 */
[----:B------:R-:W-:Y:S02]  /*9550*/  IADD3 R5, R5, R158, RZ ;  /* 0x0000009e05057210 */ /* 0x000fe40007ffe0ff */
[----:B---3--:R-:W-:-:S04]  /*9560*/  LEA R8, P0, R4, R12, 0x1 ;  /* 0x0000000c04087211 */ /* 0x008fc800078008ff */
[----:B------:R-:W-:-:S05]  /*9570*/  LEA.HI.X R9, R4, R13, R5, 0x1, P0 ;  /* 0x0000000d04097211 */ /* 0x000fca00000f0c05 */
[----:B------:R-:W3:Y:S01]  /*9580*/  @P1 LDG.E.LTC128B.U16 R23, desc[UR36][R8.64] ;  /* 0x0000002408171981 */ /* 0x000ee2000c1e1520 */
[----:B------:R-:W-:Y:S01]  /*9590*/  BSSY B1, `(.L_x_34) ;  /* 0x0000011000017945 */ /* 0x000fe20003800000 */
[----:B---3--:R-:W-:-:S05]  /*95a0*/  HADD2.F32 R4, -RZ, R23.H0_H0 ;  /* 0x20000017ff047230 */ /* 0x008fca0000004100 */
[----:B------:R-:W-:-:S04]  /*95b0*/  FMUL R4, R4, R16 ;  /* 0x0000001004047220 */ /* 0x000fc80000400000 */
[----:B--2---:R-:W-:Y:S01]  /*95c0*/  FFMA R7, R11, R2, R4 ;  /* 0x000000020b077223 */ /* 0x004fe20000000004 */
[----:B------:R-:W-:-:S04]  /*95d0*/  LEA R4, P0, R6, UR4, 0x1 ;  /* 0x0000000406047c11 */ /* 0x000fc8000f8008ff */
[----:B------:R-:W-:Y:S02]  /*95e0*/  LEA.HI.X R5, R6, UR5, R10, 0x1, P0 ;  /* 0x0000000506057c11 */ /* 0x000fe400080f0c0a */
[----:B------:R-:W-:-:S05]  /*95f0*/  F2FP.F16.F32.PACK_AB R6, RZ, R7 ;  /* 0x00000007ff06723e */ /* 0x000fca00000000ff */
[----:B------:R0:W-:Y:S02]  /*9600*/  @P1 STG.E.U16 desc[UR36][R4.64], R6 ;  /* 0x0000000604001986 */ /* 0x0001e4000c101524 */
[----:B0-----:R-:W-:-:S04]  /*9610*/  IMAD.WIDE.U32 R6, R3, R14, R18 ;  /* 0x0000000e03067225 */ /* 0x001fc800078e0012 */
[----:B------:R-:W-:Y:S02]  /*9620*/  IMAD.IADD R7, R158, 0x1, R7 ;  /* 0x000000019e077824 */ /* 0x000fe400078e0207 */
[----:B------:R-:W-:-:S04]  /*9630*/  IMAD.WIDE.U32 R6, R22, UR43, R6 ;  /* 0x0000002b16067c25 */ /* 0x000fc8000f8e0006 */
[----:B------:R-:W-:Y:S01]  /*9640*/  IMAD.IADD R7, R159, 0x1, R7 ;  /* 0x000000019f077824 */ /* 0x000fe200078e0207 */
[----:B------:R-:W-:-:S04]  /*9650*/  LEA R10, P0, R6, R12, 0x1 ;  /* 0x0000000c060a7211 */ /* 0x000fc800078008ff */
[----:B------:R-:W-:Y:S02]  /*9660*/  LEA.HI.X R11, R6, R13, R7, 0x1, P0 ;  /* 0x0000000d060b7211 */ /* 0x000fe400000f0c07 */
[----:B------:R-:W-:-:S13]  /*9670*/  ISETP.GT.AND P0, PT, R0, 0x1, P3 ;  /* 0x000000010000780c */ /* 0x000fda0001f04270 */
[----:B------:R-:W-:Y:S05]  /*9680*/  @!P0 BRA `(.L_x_35) ;  /* 0x0000000000048947 */ /* 0x000fea0003800000 */
[----:B------:R0:W5:Y:S02]  /*9690*/  LDG.E.LTC128B.U16 R23, desc[UR36][R10.64+0x2] ;  /* 0x000002240a177981 */ /* 0x000164000c1e1520 */
.L_x_35:
[----:B------:R-:W-:Y:S05]  /*96a0*/  BSYNC B1 ;  /* 0x0000000000017941 */ /* 0x000fea0003800000 */
.L_x_34:
[----:B------:R-:W2:Y:S01]  /*96b0*/  LDL.LU R7, [R1+0x4] ;  /* 0x0000040001077983 */ /* 0x000ea20000300800 */
[----:B-----5:R-:W-:Y:S01]  /*96c0*/  HADD2.F32 R6, -RZ, R23.H0_H0 ;  /* 0x20000017ff067230 */ /* 0x020fe20000004100 */
[C---:B------:R-:W-:Y:S02]  /*96d0*/  SHF.L.U64.HI R157, R14.reuse, 0x3, R15 ;  /* 0x000000030e9d7819 */ /* 0x040fe4000001020f */
[----:B------:R-:W-:Y:S01]  /*96e0*/  SHF.L.U32 R156, R14, 0x3, RZ ;  /* 0x000000030e9c7819 */ /* 0x000fe200000006ff */
[----:B------:R-:W3:Y:S01]  /*96f0*/  LDL.LU R160, [R1+0x8] ;  /* 0x0000080001a07983 */ /* 0x000ee20000300800 */
[----:B------:R-:W-:-:S04]  /*9700*/  FMUL R6, R6, R16 ;  /* 0x0000001006067220 */ /* 0x000fc80000400000 */
[----:B--2---:R-:W-:-:S05]  /*9710*/  FFMA R6, R7, R2, R6 ;  /* 0x0000000207067223 */ /* 0x004fca0000000006 */
[----:B------:R-:W-:-:S05]  /*9720*/  F2FP.F16.F32.PACK_AB R6, RZ, R6 ;  /* 0x00000006ff06723e */ /* 0x000fca00000000ff */
[----:B------:R1:W-:Y:S01]  /*9730*/  @P0 STG.E.U16 desc[UR36][R4.64+0x2], R6 ;  /* 0x0000020604000986 */ /* 0x0003e2000c101524 */
[----:B------:R-:W-:-:S04]  /*9740*/  ISETP.GT.AND P0, PT, R153, 0x8, PT ;  /* 0x000000089900780c */ /* 0x000fc80003f04270 */
[----:B------:R-:W-:Y:S01]  /*9750*/  ISETP.GT.AND P1, PT, R0, RZ, P0 ;  /* 0x000000ff0000720c */ /* 0x000fe20000724270 */
[----:B-1----:R-:W-:-:S04]  /*9760*/  IMAD.WIDE.U32 R6, R3, R14, R156 ;  /* 0x0000000e03067225 */ /* 0x002fc800078e009c */
[----:B------:R-:W-:Y:S01]  /*9770*/  IMAD.IADD R158, R158, 0x1, R7 ;  /* 0x000000019e9e7824 */ /* 0x000fe200078e0207 */
[----:B------:R-:W-:-:S05]  /*9780*/  IADD3 R7, P2, R154, R6, RZ ;  /* 0x000000069a077210 */ /* 0x000fca0007f5e0ff */
[----:B------:R-:W-:Y:S01]  /*9790*/  IMAD.X R9, R158, 0x1, R21, P2 ;  /* 0x000000019e097824 */ /* 0x000fe200010e0615 */
[----:B------:R-:W-:-:S04]  /*97a0*/  LEA R8, P2, R7, R12, 0x1 ;  /* 0x0000000c07087211 */ /* 0x000fc800078408ff */
[----:B------:R-:W-:-:S05]  /*97b0*/  LEA.HI.X R9, R7, R13, R9, 0x1, P2 ;  /* 0x0000000d07097211 */ /* 0x000fca00010f0c09 */
[----:B------:R1:W2:Y:S01]  /*97c0*/  @P1 LDG.E.LTC128B.U16 R23, desc[UR36][R8.64] ;  /* 0x0000002408171981 */ /* 0x0002a2000c1e1520 */
[----:B------:R-:W-:Y:S01]  /*97d0*/  IADD3 R6, P2, R18, R6, RZ ;  /* 0x0000000612067210 */ /* 0x000fe20007f5e0ff */
[----:B------:R-:W-:Y:S01]  /*97e0*/  BSSY B1, `(.L_x_36) ;  /* 0x0000016000017945 */ /* 0x000fe20003800000 */
[----:B------:R-:W-:Y:S02]  /*97f0*/  ISETP.GT.AND P4, PT, R0, 0x1, P0 ;  /* 0x000000010000780c */ /* 0x000fe40000784270 */
[----:B------:R-:W-:Y:S01]  /*9800*/  IADD3.X R7, R19, R158, RZ, P2, !PT ;  /* 0x0000009e13077210 */ /* 0x000fe200017fe4ff */
[----:B------:R-:W-:Y:S02]  /*9810*/  IMAD.U32 R158, RZ, RZ, UR9 ;  /* 0x00000009ff9e7e24 */ /* 0x000fe4000f8e00ff */
[----:B------:R-:W-:-:S04]  /*9820*/  IMAD.WIDE.U32 R6, R22, UR43, R6 ;  /* 0x0000002b16067c25 */ /* 0x000fc8000f8e0006 */
[----:B------:R-:W-:Y:S01]  /*9830*/  IMAD.IADD R7, R159, 0x1, R7 ;  /* 0x000000019f077824 */ /* 0x000fe200078e0207 */
[----:B-1----:R-:W-:-:S04]  /*9840*/  LEA R8, P2, R6, R12, 0x1 ;  /* 0x0000000c06087211 */ /* 0x002fc800078408ff */
[----:B------:R-:W-:Y:S01]  /*9850*/  LEA.HI.X R9, R6, R13, R7, 0x1, P2 ;  /* 0x0000000d06097211 */ /* 0x000fe200010f0c07 */
[----:B--2---:R-:W-:-:S05]  /*9860*/  HADD2.F32 R6, -RZ, R23.H0_H0 ;  /* 0x20000017ff067230 */ /* 0x004fca0000004100 */
[----:B------:R-:W-:-:S04]  /*9870*/  FMUL R6, R6, R16 ;  /* 0x0000001006067220 */ /* 0x000fc80000400000 */
[----:B---3--:R-:W-:Y:S01]  /*9880*/  FFMA R7, R160, R2, R6 ;  /* 0x00000002a0077223 */ /* 0x008fe20000000006 */
[----:B------:R-:W-:Y:S01]  /*9890*/  IMAD.U32 R160, RZ, RZ, UR8 ;  /* 0x00000008ffa07e24 */ /* 0x000fe2000f8e00ff */
[----:B------:R-:W-:-:S03]  /*98a0*/  MOV R6, UR8 ;  /* 0x0000000800067c02 */ /* 0x000fc60008000f00 */
[----:B------:R-:W-:Y:S01]  /*98b0*/  IMAD.SHL.U32 R160, R160, 0x10, RZ ;  /* 0x00000010a0a07824 */ /* 0x000fe200078e00ff */
[----:B------:R-:W-:Y:S02]  /*98c0*/  SHF.L.U64.HI R158, R6, 0x4, R158 ;  /* 0x00000004069e7819 */ /* 0x000fe4000001029e */
[----:B------:R-:W-:Y:S02]  /*98d0*/  F2FP.F16.F32.PACK_AB R7, RZ, R7 ;  /* 0x00000007ff07723e */ /* 0x000fe400000000ff */
[----:B------:R-:W-:Y:S02]  /*98e0*/  IADD3 R6, P2, R160, R4, RZ ;  /* 0x00000004a0067210 */ /* 0x000fe40007f5e0ff */
[----:B------:R-:W-:Y:S02]  /*98f0*/  PRMT R161, R7, 0x7610, R161 ;  /* 0x0000761007a17816 */ /* 0x000fe400000000a1 */
[----:B------:R-:W-:-:S05]  /*9900*/  IADD3.X R7, R158, R5, RZ, P2, !PT ;  /* 0x000000059e077210 */ /* 0x000fca00017fe4ff */
[----:B------:R1:W-:Y:S01]  /*9910*/  @P1 STG.E.U16 desc[UR36][R6.64], R161 ;  /* 0x000000a106001986 */ /* 0x0003e2000c101524 */
[----:B------:R-:W-:Y:S05]  /*9920*/  @!P4 BRA `(.L_x_37) ;  /* 0x000000000004c947 */ /* 0x000fea0003800000 */
[----:B------:R2:W5:Y:S02]  /*9930*/  LDG.E.LTC128B.U16 R23, desc[UR36][R8.64+0x2] ;  /* 0x0000022408177981 */ /* 0x000564000c1e1520 */
.L_x_37:
[----:B------:R-:W-:Y:S05]  /*9940*/  BSYNC B1 ;  /* 0x0000000000017941 */ /* 0x000fea0003800000 */
.L_x_36:
[----:B------:R-:W3:Y:S01]  /*9950*/  LDL.LU R162, [R1+0xc] ;  /* 0x00000c0001a27983 */ /* 0x000ee20000300800 */
[----:B-1---5:R-:W-:Y:S01]  /*9960*/  HADD2.F32 R161, -RZ, R23.H0_H0 ;  /* 0x20000017ffa17230 */ /* 0x022fe20000004100 */
[----:B------:R-:W-:Y:S01]  /*9970*/  ISETP.GT.AND P1, PT, R0, 0x8, P3 ;  /* 0x000000080000780c */ /* 0x000fe20001f24270 */
[----:B------:R-:W-:Y:S03]  /*9980*/  BSSY B1, `(.L_x_38) ;  /* 0x0000007000017945 */ /* 0x000fe60003800000 */
[----:B------:R-:W-:-:S04]  /*9990*/  FMUL R161, R161, R16 ;  /* 0x00000010a1a17220 */ /* 0x000fc80000400000 */
[----:B---3--:R-:W-:-:S05]  /*99a0*/  FFMA R161, R162, R2, R161 ;  /* 0x00000002a2a17223 */ /* 0x008fca00000000a1 */
[----:B------:R-:W-:-:S05]  /*99b0*/  F2FP.F16.F32.PACK_AB R161, RZ, R161 ;  /* 0x000000a1ffa1723e */ /* 0x000fca00000000ff */
[----:B------:R1:W-:Y:S01]  /*99c0*/  @P4 STG.E.U16 desc[UR36][R6.64+0x2], R161 ;  /* 0x000002a106004986 */ /* 0x0003e2000c101524 */
[----:B------:R-:W-:Y:S05]  /*99d0*/  @!P1 BRA `(.L_x_39) ;  /* 0x0000000000049947 */ /* 0x000fea0003800000 */
[----:B------:R3:W5:Y:S02]  /*99e0*/  LDG.E.LTC128B.U16 R23, desc[UR36][R10.64+0x10] ;  /* 0x000010240a177981 */ /* 0x000764000c1e1520 */
.L_x_39:
[----:B------:R-:W-:Y:S05]  /*99f0*/  BSYNC B1 ;  /* 0x0000000000017941 */ /* 0x000fea0003800000 */
.L_x_38:
[----:B------:R-:W4:Y:S01]  /*9a00*/  LDL.LU R162, [R1+0x10] ;  /* 0x0000100001a27983 */ /* 0x000f220000300800 */
[----:B-1---5:R-:W-:Y:S01]  /*9a10*/  HADD2.F32 R161, -RZ, R23.H0_H0 ;  /* 0x20000017ffa17230 */ /* 0x022fe20000004100 */
[----:B------:R-:W-:Y:S01]  /*9a20*/  ISETP.GT.AND P2, PT, R0, 0x9, P3 ;  /* 0x000000090000780c */ /* 0x000fe20001f44270 */
[----:B------:R-:W-:Y:S03]  /*9a30*/  BSSY B1, `(.L_x_40) ;  /* 0x0000007000017945 */ /* 0x000fe60003800000 */
[----:B------:R-:W-:-:S04]  /*9a40*/  FMUL R161, R161, R16 ;  /* 0x00000010a1a17220 */ /* 0x000fc80000400000 */
[----:B----4-:R-:W-:-:S05]  /*9a50*/  FFMA R161, R162, R2, R161 ;  /* 0x00000002a2a17223 */ /* 0x010fca00000000a1 */
[----:B------:R-:W-:-:S05]  /*9a60*/  F2FP.F16.F32.PACK_AB R161, RZ, R161 ;  /* 0x000000a1ffa1723e */ /* 0x000fca00000000ff */
[----:B------:R1:W-:Y:S01]  /*9a70*/  @P1 STG.E.U16 desc[UR36][R4.64+0x10], R161 ;  /* 0x000010a104001986 */ /* 0x0003e2000c101524 */
[----:B------:R-:W-:Y:S05]  /*9a80*/  @!P2 BRA `(.L_x_41) ;  /* 0x000000000004a947 */ /* 0x000fea0003800000 */
[----:B------:R4:W5:Y:S02]  /*9a90*/  LDG.E.LTC128B.U16 R23, desc[UR36][R10.64+0x12] ;  /* 0x000012240a177981 */ /* 0x000964000c1e1520 */
.L_x_41:
[----:B------:R-:W-:Y:S05]  /*9aa0*/  BSYNC B1 ;  /* 0x0000000000017941 */ /* 0x000fea0003800000 */
.L_x_40:
[----:B------:R-:W2:Y:S01]  /*9ab0*/  LDL.LU R162, [R1+0x14] ;  /* 0x0000140001a27983 */ /* 0x000ea20000300800 */
[----:B-1---5:R-:W-:Y:S01]  /*9ac0*/  HADD2.F32 R161, -RZ, R23.H0_H0 ;  /* 0x20000017ffa17230 */ /* 0x022fe20000004100 */
[----:B------:R-:W-:Y:S01]  /*9ad0*/  ISETP.GT.AND P1, PT, R0, 0x8, P0 ;  /* 0x000000080000780c */ /* 0x000fe20000724270 */
[----:B------:R-:W-:Y:S03]  /*9ae0*/  BSSY B1, `(.L_x_42) ;  /* 0x0000007000017945 */ /* 0x000fe60003800000 */
[----:B------:R-:W-:-:S04]  /*9af0*/  FMUL R161, R161, R16 ;  /* 0x00000010a1a17220 */ /* 0x000fc80000400000 */
[----:B--2---:R-:W-:-:S05]  /*9b00*/  FFMA R161, R162, R2, R161 ;  /* 0x00000002a2a17223 */ /* 0x004fca00000000a1 */
[----:B------:R-:W-:-:S05]  /*9b10*/  F2FP.F16.F32.PACK_AB R161, RZ, R161 ;  /* 0x000000a1ffa1723e */ /* 0x000fca00000000ff */
[----:B------:R1:W-:Y:S01]  /*9b20*/  @P2 STG.E.U16 desc[UR36][R4.64+0x12], R161 ;  /* 0x000012a104002986 */ /* 0x0003e2000c101524 */
[----:B------:R-:W-:Y:S05]  /*9b30*/  @!P1 BRA `(.L_x_43) ;  /* 0x0000000000049947 */ /* 0x000fea0003800000 */
[----:B------:R2:W5:Y:S02]  /*9b40*/  LDG.E.LTC128B.U16 R23, desc[UR36][R8.64+0x10] ;  /* 0x0000102408177981 */ /* 0x000564000c1e1520 */
.L_x_43:
[----:B------:R-:W-:Y:S05]  /*9b50*/  BSYNC B1 ;  /* 0x0000000000017941 */ /* 0x000fea0003800000 */
.L_x_42:
        /* <DEDUP_REMOVED lines=10> */
.L_x_45:
[----:B------:R-:W-:Y:S05]  /*9c00*/  BSYNC B1 ;  /* 0x0000000000017941 */ /* 0x000fea0003800000 */
.L_x_44:
        /* <DEDUP_REMOVED lines=10> */
.L_x_47:
[----:B------:R-:W-:Y:S05]  /*9cb0*/  BSYNC B1 ;  /* 0x0000000000017941 */ /* 0x000fea0003800000 */
.L_x_46:
        /* <DEDUP_REMOVED lines=10> */
.L_x_49:
[----:B------:R-:W-:Y:S05]  /*9d60*/  BSYNC B1 ;  /* 0x0000000000017941 */ /* 0x000fea0003800000 */
.L_x_48:
        /* <DEDUP_REMOVED lines=10> */
.L_x_51:
[----:B------:R-:W-:Y:S05]  /*9e10*/  BSYNC B1 ;  /* 0x0000000000017941 */ /* 0x000fea0003800000 */
.L_x_50:
        /* <DEDUP_REMOVED lines=10> */
.L_x_53:
[----:B------:R-:W-:Y:S05]  /*9ec0*/  BSYNC B1 ;  /* 0x0000000000017941 */ /* 0x000fea0003800000 */
.L_x_52:
        /* <DEDUP_REMOVED lines=10> */
.L_x_55:
[----:B------:R-:W-:Y:S05]  /*9f70*/  BSYNC B1 ;  /* 0x0000000000017941 */ /* 0x000fea0003800000 */
.L_x_54:
        /* <DEDUP_REMOVED lines=10> */
.L_x_57:
[----:B------:R-:W-:Y:S05]  /*a020*/  BSYNC B1 ;  /* 0x0000000000017941 */ /* 0x000fea0003800000 */
.L_x_56:
        /* <DEDUP_REMOVED lines=10> */
.L_x_59:
[----:B------:R-:W-:Y:S05]  /*a0d0*/  BSYNC B1 ;  /* 0x0000000000017941 */ /* 0x000fea0003800000 */
.L_x_58:
        /* <DEDUP_REMOVED lines=10> */
.L_x_61:
[----:B------:R-:W-:Y:S05]  /*a180*/  BSYNC B1 ;  /* 0x0000000000017941 */ /* 0x000fea0003800000 */
.L_x_60:
        /* <DEDUP_REMOVED lines=10> */
.L_x_63:
[----:B------:R-:W-:Y:S05]  /*a230*/  BSYNC B1 ;  /* 0x0000000000017941 */ /* 0x000fea0003800000 */
.L_x_62:
        /* <DEDUP_REMOVED lines=10> */
.L_x_65:
[----:B------:R-:W-:Y:S05]  /*a2e0*/  BSYNC B1 ;  /* 0x0000000000017941 */ /* 0x000fea0003800000 */
.L_x_64:
        /* <DEDUP_REMOVED lines=10> */
.L_x_67:
[----:B------:R-:W-:Y:S05]  /*a390*/  BSYNC B1 ;  /* 0x0000000000017941 */ /* 0x000fea0003800000 */
.L_x_66:
        /* <DEDUP_REMOVED lines=10> */
.L_x_69:
[----:B------:R-:W-:Y:S05]  /*a440*/  BSYNC B1 ;  /* 0x0000000000017941 */ /* 0x000fea0003800000 */
.L_x_68:
        /* <DEDUP_REMOVED lines=10> */
.L_x_71:
[----:B------:R-:W-:Y:S05]  /*a4f0*/  BSYNC B1 ;  /* 0x0000000000017941 */ /* 0x000fea0003800000 */
.L_x_70:
        /* <DEDUP_REMOVED lines=10> */
.L_x_73:
[----:B------:R-:W-:Y:S05]  /*a5a0*/  BSYNC B1 ;  /* 0x0000000000017941 */ /* 0x000fea0003800000 */
.L_x_72:
        /* <DEDUP_REMOVED lines=10> */
.L_x_75:
[----:B------:R-:W-:Y:S05]  /*a650*/  BSYNC B1 ;  /* 0x0000000000017941 */ /* 0x000fea0003800000 */
.L_x_74:
        /* <DEDUP_REMOVED lines=10> */
.L_x_77:
[----:B------:R-:W-:Y:S05]  /*a700*/  BSYNC B1 ;  /* 0x0000000000017941 */ /* 0x000fea0003800000 */
.L_x_76:
        /* <DEDUP_REMOVED lines=10> */
.L_x_79:
[----:B------:R-:W-:Y:S05]  /*a7b0*/  BSYNC B1 ;  /* 0x0000000000017941 */ /* 0x000fea0003800000 */
.L_x_78:
        /* <DEDUP_REMOVED lines=10> */
.L_x_81:
[----:B------:R-:W-:Y:S05]  /*a860*/  BSYNC B1 ;  /* 0x0000000000017941 */ /* 0x000fea0003800000 */
.L_x_80:
        /* <DEDUP_REMOVED lines=10> */
.L_x_83:
[----:B------:R-:W-:Y:S05]  /*a910*/  BSYNC B1 ;  /* 0x0000000000017941 */ /* 0x000fea0003800000 */
.L_x_82:
        /* <DEDUP_REMOVED lines=10> */
.L_x_85:
[----:B------:R-:W-:Y:S05]  /*a9c0*/  BSYNC B1 ;  /* 0x0000000000017941 */ /* 0x000fea0003800000 */
.L_x_84:
        /* <DEDUP_REMOVED lines=10> */
.L_x_87:
[----:B------:R-:W-:Y:S05]  /*aa70*/  BSYNC B1 ;  /* 0x0000000000017941 */ /* 0x000fea0003800000 */
.L_x_86:
        /* <DEDUP_REMOVED lines=10> */
.L_x_89:
[----:B------:R-:W-:Y:S05]  /*ab20*/  BSYNC B1 ;  /* 0x0000000000017941 */ /* 0x000fea0003800000 */
.L_x_88:
        /* <DEDUP_REMOVED lines=10> */
.L_x_91:
[----:B------:R-:W-:Y:S05]  /*abd0*/  BSYNC B1 ;  /* 0x0000000000017941 */ /* 0x000fea0003800000 */
.L_x_90:
        /* <DEDUP_REMOVED lines=10> */
.L_x_93:
[----:B------:R-:W-:Y:S05]  /*ac80*/  BSYNC B1 ;  /* 0x0000000000017941 */ /* 0x000fea0003800000 */
.L_x_92:
        /* <DEDUP_REMOVED lines=10> */
.L_x_95:
[----:B------:R-:W-:Y:S05]  /*ad30*/  BSYNC B1 ;  /* 0x0000000000017941 */ /* 0x000fea0003800000 */
.L_x_94:
        /* <DEDUP_REMOVED lines=10> */
.L_x_97:
[----:B------:R-:W-:Y:S05]  /*ade0*/  BSYNC B1 ;  /* 0x0000000000017941 */ /* 0x000fea0003800000 */
.L_x_96:
        /* <DEDUP_REMOVED lines=10> */
.L_x_99:
[----:B------:R-:W-:Y:S05]  /*ae90*/  BSYNC B1 ;  /* 0x0000000000017941 */ /* 0x000fea0003800000 */
.L_x_98:
        /* <DEDUP_REMOVED lines=10> */
.L_x_101:
[----:B------:R-:W-:Y:S05]  /*af40*/  BSYNC B1 ;  /* 0x0000000000017941 */ /* 0x000fea0003800000 */
.L_x_100:
        /* <DEDUP_REMOVED lines=10> */
.L_x_103:
[----:B------:R-:W-:Y:S05]  /*aff0*/  BSYNC B1 ;  /* 0x0000000000017941 */ /* 0x000fea0003800000 */
.L_x_102:
        /* <DEDUP_REMOVED lines=10> */
.L_x_105:
[----:B------:R-:W-:Y:S05]  /*b0a0*/  BSYNC B1 ;  /* 0x0000000000017941 */ /* 0x000fea0003800000 */
.L_x_104:
        /* <DEDUP_REMOVED lines=10> */
.L_x_107:
[----:B------:R-:W-:Y:S05]  /*b150*/  BSYNC B1 ;  /* 0x0000000000017941 */ /* 0x000fea0003800000 */
.L_x_106:
        /* <DEDUP_REMOVED lines=10> */
.L_x_109:
[----:B------:R-:W-:Y:S05]  /*b200*/  BSYNC B1 ;  /* 0x0000000000017941 */ /* 0x000fea0003800000 */
.L_x_108:
        /* <DEDUP_REMOVED lines=10> */
.L_x_111:
[----:B------:R-:W-:Y:S05]  /*b2b0*/  BSYNC B1 ;  /* 0x0000000000017941 */ /* 0x000fea0003800000 */
.L_x_110:
        /* <DEDUP_REMOVED lines=10> */
.L_x_113:
[----:B------:R-:W-:Y:S05]  /*b360*/  BSYNC B1 ;  /* 0x0000000000017941 */ /* 0x000fea0003800000 */
.L_x_112:
        /* <DEDUP_REMOVED lines=10> */
.L_x_115:
[----:B------:R-:W-:Y:S05]  /*b410*/  BSYNC B1 ;  /* 0x0000000000017941 */ /* 0x000fea0003800000 */
.L_x_114:
        /* <DEDUP_REMOVED lines=10> */
.L_x_117:
[----:B------:R-:W-:Y:S05]  /*b4c0*/  BSYNC B1 ;  /* 0x0000000000017941 */ /* 0x000fea0003800000 */
.L_x_116:
        /* <DEDUP_REMOVED lines=10> */
.L_x_119:
[----:B------:R-:W-:Y:S05]  /*b570*/  BSYNC B1 ;  /* 0x0000000000017941 */ /* 0x000fea0003800000 */
.L_x_118:
        /* <DEDUP_REMOVED lines=10> */
.L_x_121:
[----:B------:R-:W-:Y:S05]  /*b620*/  BSYNC B1 ;  /* 0x0000000000017941 */ /* 0x000fea0003800000 */
.L_x_120:
        /* <DEDUP_REMOVED lines=10> */
.L_x_123:
[----:B------:R-:W-:Y:S05]  /*b6d0*/  BSYNC B1 ;  /* 0x0000000000017941 */ /* 0x000fea0003800000 */
.L_x_122:
        /* <DEDUP_REMOVED lines=10> */
.L_x_125:
[----:B------:R-:W-:Y:S05]  /*b780*/  BSYNC B1 ;  /* 0x0000000000017941 */ /* 0x000fea0003800000 */
.L_x_124:
        /* <DEDUP_REMOVED lines=10> */
.L_x_127:
[----:B------:R-:W-:Y:S05]  /*b830*/  BSYNC B1 ;  /* 0x0000000000017941 */ /* 0x000fea0003800000 */
.L_x_126:
        /* <DEDUP_REMOVED lines=10> */
.L_x_129:
[----:B------:R-:W-:Y:S05]  /*b8e0*/  BSYNC B1 ;  /* 0x0000000000017941 */ /* 0x000fea0003800000 */
.L_x_128:
        /* <DEDUP_REMOVED lines=10> */
.L_x_131:
[----:B------:R-:W-:Y:S05]  /*b990*/  BSYNC B1 ;  /* 0x0000000000017941 */ /* 0x000fea0003800000 */
.L_x_130:
        /* <DEDUP_REMOVED lines=10> */
.L_x_133:
[----:B------:R-:W-:Y:S05]  /*ba40*/  BSYNC B1 ;  /* 0x0000000000017941 */ /* 0x000fea0003800000 */
.L_x_132:
        /* <DEDUP_REMOVED lines=10> */
.L_x_135:
[----:B------:R-:W-:Y:S05]  /*baf0*/  BSYNC B1 ;  /* 0x0000000000017941 */ /* 0x000fea0003800000 */
.L_x_134:
        /* <DEDUP_REMOVED lines=10> */
.L_x_137:
[----:B------:R-:W-:Y:S05]  /*bba0*/  BSYNC B1 ;  /* 0x0000000000017941 */ /* 0x000fea0003800000 */
.L_x_136:
        /* <DEDUP_REMOVED lines=10> */
.L_x_139:
[----:B------:R-:W-:Y:S05]  /*bc50*/  BSYNC B1 ;  /* 0x0000000000017941 */ /* 0x000fea0003800000 */
.L_x_138:
        /* <DEDUP_REMOVED lines=10> */
.L_x_141:
[----:B------:R-:W-:Y:S05]  /*bd00*/  BSYNC B1 ;  /* 0x0000000000017941 */ /* 0x000fea0003800000 */
.L_x_140:
        /* <DEDUP_REMOVED lines=10> */
.L_x_143:
[----:B------:R-:W-:Y:S05]  /*bdb0*/  BSYNC B1 ;  /* 0x0000000000017941 */ /* 0x000fea0003800000 */
.L_x_142:
        /* <DEDUP_REMOVED lines=10> */
.L_x_145:
[----:B------:R-:W-:Y:S05]  /*be60*/  BSYNC B1 ;  /* 0x0000000000017941 */ /* 0x000fea0003800000 */
.L_x_144:
        /* <DEDUP_REMOVED lines=10> */
.L_x_147:
[----:B------:R-:W-:Y:S05]  /*bf10*/  BSYNC B1 ;  /* 0x0000000000017941 */ /* 0x000fea0003800000 */
.L_x_146:
        /* <DEDUP_REMOVED lines=10> */
.L_x_149:
[----:B------:R-:W-:Y:S05]  /*bfc0*/  BSYNC B1 ;  /* 0x0000000000017941 */ /* 0x000fea0003800000 */
.L_x_148:
        /* <DEDUP_REMOVED lines=10> */
.L_x_151:
[----:B------:R-:W-:Y:S05]  /*c070*/  BSYNC B1 ;  /* 0x0000000000017941 */ /* 0x000fea0003800000 */
.L_x_150:
        /* <DEDUP_REMOVED lines=10> */
.L_x_153:
[----:B------:R-:W-:Y:S05]  /*c120*/  BSYNC B1 ;  /* 0x0000000000017941 */ /* 0x000fea0003800000 */
.L_x_152:
        /* <DEDUP_REMOVED lines=10> */
.L_x_155:
[----:B------:R-:W-:Y:S05]  /*c1d0*/  BSYNC B1 ;  /* 0x0000000000017941 */ /* 0x000fea0003800000 */
.L_x_154:
        /* <DEDUP_REMOVED lines=10> */
.L_x_157:
[----:B------:R-:W-:Y:S05]  /*c280*/  BSYNC B1 ;  /* 0x0000000000017941 */ /* 0x000fea0003800000 */
.L_x_156:
        /* <DEDUP_REMOVED lines=10> */
.L_x_159:
[----:B------:R-:W-:Y:S05]  /*c330*/  BSYNC B1 ;  /* 0x0000000000017941 */ /* 0x000fea0003800000 */
.L_x_158:
        /* <DEDUP_REMOVED lines=10> */
.L_x_161:
[----:B------:R-:W-:Y:S05]  /*c3e0*/  BSYNC B1 ;  /* 0x0000000000017941 */ /* 0x000fea0003800000 */
.L_x_160:
        /* <DEDUP_REMOVED lines=10> */
.L_x_163:
[----:B------:R-:W-:Y:S05]  /*c490*/  BSYNC B1 ;  /* 0x0000000000017941 */ /* 0x000fea0003800000 */
.L_x_162:
        /* <DEDUP_REMOVED lines=10> */
.L_x_165:
[----:B------:R-:W-:Y:S05]  /*c540*/  BSYNC B1 ;  /* 0x0000000000017941 */ /* 0x000fea0003800000 */
.L_x_164:
        /* <DEDUP_REMOVED lines=10> */
.L_x_167:
[----:B------:R-:W-:Y:S05]  /*c5f0*/  BSYNC B1 ;  /* 0x0000000000017941 */ /* 0x000fea0003800000 */
.L_x_166:
        /* <DEDUP_REMOVED lines=10> */
.L_x_169:
[----:B------:R-:W-:Y:S05]  /*c6a0*/  BSYNC B1 ;  /* 0x0000000000017941 */ /* 0x000fea0003800000 */
.L_x_168:
        /* <DEDUP_REMOVED lines=10> */
.L_x_171:
[----:B------:R-:W-:Y:S05]  /*c750*/  BSYNC B1 ;  /* 0x0000000000017941 */ /* 0x000fea0003800000 */
.L_x_170:
        /* <DEDUP_REMOVED lines=10> */
.L_x_173:
[----:B------:R-:W-:Y:S05]  /*c800*/  BSYNC B1 ;  /* 0x0000000000017941 */ /* 0x000fea0003800000 */
.L_x_172:
        /* <DEDUP_REMOVED lines=10> */
.L_x_175:
[----:B------:R-:W-:Y:S05]  /*c8b0*/  BSYNC B1 ;  /* 0x0000000000017941 */ /* 0x000fea0003800000 */
.L_x_174:
        /* <DEDUP_REMOVED lines=10> */
.L_x_177:
[----:B------:R-:W-:Y:S05]  /*c960*/  BSYNC B1 ;  /* 0x0000000000017941 */ /* 0x000fea0003800000 */
.L_x_176:
        /* <DEDUP_REMOVED lines=10> */
.L_x_179:
[----:B------:R-:W-:Y:S05]  /*ca10*/  BSYNC B1 ;  /* 0x0000000000017941 */ /* 0x000fea0003800000 */
.L_x_178:
        /* <DEDUP_REMOVED lines=10> */
.L_x_181:
[----:B------:R-:W-:Y:S05]  /*cac0*/  BSYNC B1 ;  /* 0x0000000000017941 */ /* 0x000fea0003800000 */
.L_x_180:
        /* <DEDUP_REMOVED lines=10> */
.L_x_183:
[----:B------:R-:W-:Y:S05]  /*cb70*/  BSYNC B1 ;  /* 0x0000000000017941 */ /* 0x000fea0003800000 */
.L_x_182:
        /* <DEDUP_REMOVED lines=10> */
.L_x_185:
[----:B------:R-:W-:Y:S05]  /*cc20*/  BSYNC B1 ;  /* 0x0000000000017941 */ /* 0x000fea0003800000 */
.L_x_184:
        /* <DEDUP_REMOVED lines=10> */
.L_x_187:
[----:B------:R-:W-:Y:S05]  /*ccd0*/  BSYNC B1 ;  /* 0x0000000000017941 */ /* 0x000fea0003800000 */
.L_x_186:
        /* <DEDUP_REMOVED lines=10> */
.L_x_189:
[----:B------:R-:W-:Y:S05]  /*cd80*/  BSYNC B1 ;  /* 0x0000000000017941 */ /* 0x000fea0003800000 */
.L_x_188:
        /* <DEDUP_REMOVED lines=10> */
.L_x_191:
[----:B------:R-:W-:Y:S05]  /*ce30*/  BSYNC B1 ;  /* 0x0000000000017941 */ /* 0x000fea0003800000 */
.L_x_190:
        /* <DEDUP_REMOVED lines=10> */
.L_x_193:
[----:B------:R-:W-:Y:S05]  /*cee0*/  BSYNC B1 ;  /* 0x0000000000017941 */ /* 0x000fea0003800000 */
.L_x_192:
        /* <DEDUP_REMOVED lines=10> */
.L_x_195:
[----:B------:R-:W-:Y:S05]  /*cf90*/  BSYNC B1 ;  /* 0x0000000000017941 */ /* 0x000fea0003800000 */
.L_x_194:
        /* <DEDUP_REMOVED lines=10> */
.L_x_197:
[----:B------:R-:W-:Y:S05]  /*d040*/  BSYNC B1 ;  /* 0x0000000000017941 */ /* 0x000fea0003800000 */
.L_x_196:
        /* <DEDUP_REMOVED lines=10> */
.L_x_199:
[----:B------:R-:W-:Y:S05]  /*d0f0*/  BSYNC B1 ;  /* 0x0000000000017941 */ /* 0x000fea0003800000 */
.L_x_198:
        /* <DEDUP_REMOVED lines=10> */
.L_x_201:
[----:B------:R-:W-:Y:S05]  /*d1a0*/  BSYNC B1 ;  /* 0x0000000000017941 */ /* 0x000fea0003800000 */
.L_x_200:
        /* <DEDUP_REMOVED lines=10> */
.L_x_203:
[----:B------:R-:W-:Y:S05]  /*d250*/  BSYNC B1 ;  /* 0x0000000000017941 */ /* 0x000fea0003800000 */
.L_x_202:
        /* <DEDUP_REMOVED lines=10> */
.L_x_205:
[----:B------:R-:W-:Y:S05]  /*d300*/  BSYNC B1 ;  /* 0x0000000000017941 */ /* 0x000fea0003800000 */
.L_x_204:
        /* <DEDUP_REMOVED lines=10> */
.L_x_207:
[----:B------:R-:W-:Y:S05]  /*d3b0*/  BSYNC B1 ;  /* 0x0000000000017941 */ /* 0x000fea0003800000 */
.L_x_206:
        /* <DEDUP_REMOVED lines=10> */
.L_x_209:
[----:B------:R-:W-:Y:S05]  /*d460*/  BSYNC B1 ;  /* 0x0000000000017941 */ /* 0x000fea0003800000 */
.L_x_208:
        /* <DEDUP_REMOVED lines=10> */
.L_x_211:
[----:B------:R-:W-:Y:S05]  /*d510*/  BSYNC B1 ;  /* 0x0000000000017941 */ /* 0x000fea0003800000 */
.L_x_210:
        /* <DEDUP_REMOVED lines=10> */
.L_x_213:
[----:B------:R-:W-:Y:S05]  /*d5c0*/  BSYNC B1 ;  /* 0x0000000000017941 */ /* 0x000fea0003800000 */
.L_x_212:
        /* <DEDUP_REMOVED lines=10> */
.L_x_215:
[----:B------:R-:W-:Y:S05]  /*d670*/  BSYNC B1 ;  /* 0x0000000000017941 */ /* 0x000fea0003800000 */
.L_x_214:
        /* <DEDUP_REMOVED lines=10> */
.L_x_217:
[----:B------:R-:W-:Y:S05]  /*d720*/  BSYNC B1 ;  /* 0x0000000000017941 */ /* 0x000fea0003800000 */
.L_x_216:
        /* <DEDUP_REMOVED lines=10> */
.L_x_219:
[----:B------:R-:W-:Y:S05]  /*d7d0*/  BSYNC B1 ;  /* 0x0000000000017941 */ /* 0x000fea0003800000 */
.L_x_218:
        /* <DEDUP_REMOVED lines=10> */
.L_x_221:
[----:B------:R-:W-:Y:S05]  /*d880*/  BSYNC B1 ;  /* 0x0000000000017941 */ /* 0x000fea0003800000 */
.L_x_220:
        /* <DEDUP_REMOVED lines=10> */
.L_x_223:
[----:B------:R-:W-:Y:S05]  /*d930*/  BSYNC B1 ;  /* 0x0000000000017941 */ /* 0x000fea0003800000 */
.L_x_222:
        /* <DEDUP_REMOVED lines=10> */
.L_x_225:
[----:B------:R-:W-:Y:S05]  /*d9e0*/  BSYNC B1 ;  /* 0x0000000000017941 */ /* 0x000fea0003800000 */
.L_x_224:
        /* <DEDUP_REMOVED lines=10> */
.L_x_227:
[----:B------:R-:W-:Y:S05]  /*da90*/  BSYNC B1 ;  /* 0x0000000000017941 */ /* 0x000fea0003800000 */
.L_x_226:
        /* <DEDUP_REMOVED lines=10> */
.L_x_229:
[----:B------:R-:W-:Y:S05]  /*db40*/  BSYNC B1 ;  /* 0x0000000000017941 */ /* 0x000fea0003800000 */
.L_x_228:
        /* <DEDUP_REMOVED lines=10> */
.L_x_231:
[----:B------:R-:W-:Y:S05]  /*dbf0*/  BSYNC B1 ;  /* 0x0000000000017941 */ /* 0x000fea0003800000 */
.L_x_230:
        /* <DEDUP_REMOVED lines=10> */
.L_x_233:
[----:B------:R-:W-:Y:S05]  /*dca0*/  BSYNC B1 ;  /* 0x0000000000017941 */ /* 0x000fea0003800000 */
.L_x_232:
        /* <DEDUP_REMOVED lines=10> */
.L_x_235:
[----:B------:R-:W-:Y:S05]  /*dd50*/  BSYNC B1 ;  /* 0x0000000000017941 */ /* 0x000fea0003800000 */
.L_x_234:
        /* <DEDUP_REMOVED lines=10> */
.L_x_237:
[----:B------:R-:W-:Y:S05]  /*de00*/  BSYNC B1 ;  /* 0x0000000000017941 */ /* 0x000fea0003800000 */
.L_x_236:
        /* <DEDUP_REMOVED lines=10> */
.L_x_239:
[----:B------:R-:W-:Y:S05]  /*deb0*/  BSYNC B1 ;  /* 0x0000000000017941 */ /* 0x000fea0003800000 */
.L_x_238:
        /* <DEDUP_REMOVED lines=10> */
.L_x_241:
[----:B------:R-:W-:Y:S05]  /*df60*/  BSYNC B1 ;  /* 0x0000000000017941 */ /* 0x000fea0003800000 */
.L_x_240:
        /* <DEDUP_REMOVED lines=10> */
.L_x_243:
[----:B------:R-:W-:Y:S05]  /*e010*/  BSYNC B1 ;  /* 0x0000000000017941 */ /* 0x000fea0003800000 */
.L_x_242:
        /* <DEDUP_REMOVED lines=10> */
.L_x_245:
[----:B------:R-:W-:Y:S05]  /*e0c0*/  BSYNC B1 ;  /* 0x0000000000017941 */ /* 0x000fea0003800000 */
.L_x_244:
        /* <DEDUP_REMOVED lines=10> */
.L_x_247:
[----:B------:R-:W-:Y:S05]  /*e170*/  BSYNC B1 ;  /* 0x0000000000017941 */ /* 0x000fea0003800000 */
.L_x_246:
        /* <DEDUP_REMOVED lines=10> */
.L_x_249:
[----:B------:R-:W-:Y:S05]  /*e220*/  BSYNC B1 ;  /* 0x0000000000017941 */ /* 0x000fea0003800000 */
.L_x_248:
        /* <DEDUP_REMOVED lines=10> */
.L_x_251:
[----:B------:R-:W-:Y:S05]  /*e2d0*/  BSYNC B1 ;  /* 0x0000000000017941 */ /* 0x000fea0003800000 */
.L_x_250:
        /* <DEDUP_REMOVED lines=10> */
.L_x_253:
[----:B------:R-:W-:Y:S05]  /*e380*/  BSYNC B1 ;  /* 0x0000000000017941 */ /* 0x000fea0003800000 */
.L_x_252:
        /* <DEDUP_REMOVED lines=10> */
.L_x_255:
[----:B------:R-:W-:Y:S05]  /*e430*/  BSYNC B1 ;  /* 0x0000000000017941 */ /* 0x000fea0003800000 */
.L_x_254:
        /* <DEDUP_REMOVED lines=10> */
.L_x_257:
[----:B------:R-:W-:Y:S05]  /*e4e0*/  BSYNC B1 ;  /* 0x0000000000017941 */ /* 0x000fea0003800000 */
.L_x_256:
        /* <DEDUP_REMOVED lines=10> */
.L_x_259:
[----:B------:R-:W-:Y:S05]  /*e590*/  BSYNC B1 ;  /* 0x0000000000017941 */ /* 0x000fea0003800000 */
.L_x_258:
        /* <DEDUP_REMOVED lines=10> */
.L_x_261:
[----:B------:R-:W-:Y:S05]  /*e640*/  BSYNC B1 ;  /* 0x0000000000017941 */ /* 0x000fea0003800000 */
.L_x_260:
        /* <DEDUP_REMOVED lines=10> */
.L_x_263:
[----:B------:R-:W-:Y:S05]  /*e6f0*/  BSYNC B1 ;  /* 0x0000000000017941 */ /* 0x000fea0003800000 */
.L_x_262:
        /* <DEDUP_REMOVED lines=10> */
.L_x_265:
[----:B------:R-:W-:Y:S05]  /*e7a0*/  BSYNC B1 ;  /* 0x0000000000017941 */ /* 0x000fea0003800000 */
.L_x_264:
        /* <DEDUP_REMOVED lines=10> */
.L_x_267:
[----:B------:R-:W-:Y:S05]  /*e850*/  BSYNC B1 ;  /* 0x0000000000017941 */ /* 0x000fea0003800000 */
.L_x_266:
        /* <DEDUP_REMOVED lines=10> */
.L_x_269:
[----:B------:R-:W-:Y:S05]  /*e900*/  BSYNC B1 ;  /* 0x0000000000017941 */ /* 0x000fea0003800000 */
.L_x_268:
        /* <DEDUP_REMOVED lines=10> */
.L_x_271:
[----:B------:R-:W-:Y:S05]  /*e9b0*/  BSYNC B1 ;  /* 0x0000000000017941 */ /* 0x000fea0003800000 */
.L_x_270:
        /* <DEDUP_REMOVED lines=10> */
.L_x_273:
[----:B------:R-:W-:Y:S05]  /*ea60*/  BSYNC B1 ;  /* 0x0000000000017941 */ /* 0x000fea0003800000 */
.L_x_272:
        /* <DEDUP_REMOVED lines=10> */
.L_x_275:
[----:B------:R-:W-:Y:S05]  /*eb10*/  BSYNC B1 ;  /* 0x0000000000017941 */ /* 0x000fea0003800000 */
.L_x_274:
        /* <DEDUP_REMOVED lines=10> */
.L_x_277:
[----:B------:R-:W-:Y:S05]  /*ebc0*/  BSYNC B1 ;  /* 0x0000000000017941 */ /* 0x000fea0003800000 */
.L_x_276:
        /* <DEDUP_REMOVED lines=10> */
.L_x_279:
[----:B------:R-:W-:Y:S05]  /*ec70*/  BSYNC B1 ;  /* 0x0000000000017941 */ /* 0x000fea0003800000 */
.L_x_278:
        /* <DEDUP_REMOVED lines=10> */
.L_x_281:
[----:B------:R-:W-:Y:S05]  /*ed20*/  BSYNC B1 ;  /* 0x0000000000017941 */ /* 0x000fea0003800000 */
.L_x_280:
[----:B0-234-:R-:W2:Y:S01]  /*ed30*/  LDL.LU R10, [R1+0x1f4] ;  /* 0x0001f400010a7983 */ /* 0x01dea20000300800 */
[----:B-----5:R-:W-:Y:S01]  /*ed40*/  HADD2.F32 R11, -RZ, R23.H0_H0 ;  /* 0x20000017ff0b7230 */ /* 0x020fe20000004100 */
        /* <DEDUP_REMOVED lines=8> */
.L_x_283:
[----:B------:R-:W-:Y:S05]  /*edd0*/  BSYNC B1 ;  /* 0x0000000000017941 */ /* 0x000fea0003800000 */
.L_x_282:
[----:B------:R-:W3:Y:S01]  /*ede0*/  LDL.LU R10, [R1+0x1f8] ;  /* 0x0001f800010a7983 */ /* 0x000ee20000300800 */
[----:B0----5:R-:W-:Y:S01]  /*edf0*/  HADD2.F32 R11, -RZ, R23.H0_H0 ;  /* 0x20000017ff0b7230 */ /* 0x021fe20000004100 */
[----:B------:R-:W-:Y:S01]  /*ee00*/  ISETP.GT.AND P1, PT, R0, 0xf9, P0 ;  /* 0x000000f90000780c */ /* 0x000fe20000724270 */
[----:B------:R-:W-:Y:S01]  /*ee10*/  BSSY B1, `(.L_x_284) ;  /* 0x000000a000017945 */ /* 0x000fe20003800000 */
[----:B------:R-:W-:Y:S02]  /*ee20*/  IADD3 R169, P0, R3, 0x80, RZ ;  /* 0x0000008003a97810 */ /* 0x000fe40007f1e0ff */
[----:B------:R-:W-:-:S04]  /*ee30*/  FMUL R11, R11, R16 ;  /* 0x000000100b0b7220 */ /* 0x000fc80000400000 */
[----:B---3--:R-:W-:-:S05]  /*ee40*/  FFMA R11, R10, R2, R11 ;  /* 0x000000020a0b7223 */ /* 0x008fca000000000b */
[----:B------:R-:W-:-:S04]  /*ee50*/  F2FP.F16.F32.PACK_AB R11, RZ, R11 ;  /* 0x0000000bff0b723e */ /* 0x000fc800000000ff */
[----:B------:R-:W-:Y:S01]  /*ee60*/  PRMT R3, R11, 0x7610, R3 ;  /* 0x000076100b037816 */ /* 0x000fe20000000003 */
[----:B------:R-:W-:-:S04]  /*ee70*/  IMAD.X R11, RZ, RZ, UR7, P0 ;  /* 0x00000007ff0b7e24 */ /* 0x000fc800080e06ff */
[----:B------:R0:W-:Y:S01]  /*ee80*/  @P2 STG.E.U16 desc[UR36][R6.64+0x1f0], R3 ;  /* 0x0001f00306002986 */ /* 0x0001e2000c101524 */
[----:B------:R-:W-:Y:S05]  /*ee90*/  @!P1 BRA `(.L_x_285) ;  /* 0x0000000000049947 */ /* 0x000fea0003800000 */
[----:B------:R3:W5:Y:S02]  /*eea0*/  LDG.E.LTC128B.U16 R23, desc[UR36][R8.64+0x1f2] ;  /* 0x0001f22408177981 */ /* 0x000764000c1e1520 */
.L_x_285:
[----:B------:R-:W-:Y:S05]  /*eeb0*/  BSYNC B1 ;  /* 0x0000000000017941 */ /* 0x000fea0003800000 */
.L_x_284:
[----:B------:R-:W4:Y:S01]  /*eec0*/  LDL.LU R10, [R1+0x1fc] ;  /* 0x0001fc00010a7983 */ /* 0x000f220000300800 */
[----:B0----5:R-:W-:Y:S01]  /*eed0*/  HADD2.F32 R3, -RZ, R23.H0_H0 ;  /* 0x20000017ff037230 */ /* 0x021fe20000004100 */
[----:B------:R-:W-:Y:S01]  /*eee0*/  ISETP.GT.AND P0, PT, R153, 0x80, PT ;  /* 0x000000809900780c */ /* 0x000fe20003f04270 */
[----:B--23--:R-:W-:-:S03]  /*eef0*/  IMAD R8, R11, R14, RZ ;  /* 0x0000000e0b087224 */ /* 0x00cfc600078e02ff */
[----:B------:R-:W-:Y:S01]  /*ef00*/  FMUL R3, R3, R16 ;  /* 0x0000001003037220 */ /* 0x000fe20000400000 */
[C---:B------:R-:W-:Y:S01]  /*ef10*/  IMAD R167, R169.reuse, R15, R8 ;  /* 0x0000000fa9a77224 */ /* 0x040fe200078e0208 */
[----:B------:R-:W-:Y:S01]  /*ef20*/  ISETP.GT.AND P4, PT, R0, RZ, P0 ;  /* 0x000000ff0000720c */ /* 0x000fe20000784270 */
[----:B------:R-:W-:-:S04]  /*ef30*/  IMAD.WIDE.U32 R8, R169, R14, R20 ;  /* 0x0000000ea9087225 */ /* 0x000fc800078e0014 */
[----:B------:R-:W-:Y:S02]  /*ef40*/  IMAD.IADD R9, R9, 0x1, R167 ;  /* 0x0000000109097824 */ /* 0x000fe400078e02a7 */
[----:B----4-:R-:W-:Y:S01]  /*ef50*/  FFMA R3, R10, R2, R3 ;  /* 0x000000020a037223 */ /* 0x010fe20000000003 */
[----:B------:R-:W-:-:S04]  /*ef60*/  LEA R10, P2, R8, R12, 0x1 ;  /* 0x0000000c080a7211 */ /* 0x000fc800078408ff */
[----:B------:R-:W-:Y:S02]  /*ef70*/  F2FP.F16.F32.PACK_AB R3, RZ, R3 ;  /* 0x00000003ff03723e */ /* 0x000fe400000000ff */
[--C-:B------:R-:W-:Y:S02]  /*ef80*/  LEA.HI.X R11, R8, R13, R9.reuse, 0x1, P2 ;  /* 0x0000000d080b7211 */ /* 0x100fe400010f0c09 */
[----:B------:R-:W-:-:S05]  /*ef90*/  PRMT R9, R3, 0x7610, R9 ;  /* 0x0000761003097816 */ /* 0x000fca0000000009 */
[----:B------:R0:W-:Y:S04]  /*efa0*/  @P1 STG.E.U16 desc[UR36][R6.64+0x1f2], R9 ;  /* 0x0001f20906001986 */ /* 0x0001e8000c101524 */
[----:B------:R-:W2:Y:S01]  /*efb0*/  @P4 LDG.E.LTC128B.U16 R23, desc[UR36][R10.64] ;  /* 0x000000240a174981 */ /* 0x000ea2000c1e1520 */
[----:B-1----:R-:W-:Y:S01]  /*efc0*/  IMAD.U32 R161, RZ, RZ, UR8 ;  /* 0x00000008ffa17e24 */ /* 0x002fe2000f8e00ff */
[----:B------:R-:W-:Y:S01]  /*efd0*/  MOV R164, UR9 ;  /* 0x0000000900a47c02 */ /* 0x000fe20008000f00 */
[----:B------:R-:W-:Y:S01]  /*efe0*/  IMAD.U32 R165, RZ, RZ, UR8 ;  /* 0x00000008ffa57e24 */ /* 0x000fe2000f8e00ff */
[----:B------:R-:W-:Y:S01]  /*eff0*/  ISETP.GT.AND P2, PT, R0, 0x1, P0 ;  /* 0x000000010000780c */ /* 0x000fe20000744270 */
[----:B------:R-:W-:Y:S01]  /*f000*/  IMAD.SHL.U32 R161, R161, 0x100, RZ ;  /* 0x00000100a1a17824 */ /* 0x000fe200078e00ff */
[----:B------:R-:W-:Y:S01]  /*f010*/  BSSY B1, `(.L_x_286) ;  /* 0x0000011000017945 */ /* 0x000fe20003800000 */
[----:B0-----:R-:W-:Y:S01]  /*f020*/  IMAD.WIDE.U32 R8, R169, R14, R18 ;  /* 0x0000000ea9087225 */ /* 0x001fe200078e0012 */
[----:B------:R-:W-:-:S04]  /*f030*/  SHF.L.U64.HI R165, R165, 0x8, R164 ;  /* 0x00000008a5a57819 */ /* 0x000fc800000102a4 */
[----:B------:R-:W-:-:S03]  /*f040*/  IADD3 R9, R167, R9, RZ ;  /* 0x00000009a7097210 */ /* 0x000fc60007ffe0ff */
[----:B------:R-:W-:Y:S01]  /*f050*/  IMAD.WIDE.U32 R162, R22, UR43, R8 ;  /* 0x0000002b16a27c25 */ /* 0x000fe2000f8e0008 */
[----:B------:R-:W-:-:S03]  /*f060*/  IADD3 R8, P1, R161, R4, RZ ;  /* 0x00000004a1087210 */ /* 0x000fc60007f3e0ff */
[----:B------:R-:W-:Y:S01]  /*f070*/  IMAD.IADD R7, R159, 0x1, R163 ;  /* 0x000000019f077824 */ /* 0x000fe200078e02a3 */
[----:B------:R-:W-:Y:S02]  /*f080*/  IADD3.X R9, R165, R5, RZ, P1, !PT ;  /* 0x00000005a5097210 */ /* 0x000fe40000ffe4ff */
[----:B------:R-:W-:-:S04]  /*f090*/  LEA R6, P3, R162, R12, 0x1 ;  /* 0x0000000ca2067211 */ /* 0x000fc800078608ff */
[----:B------:R-:W-:Y:S01]  /*f0a0*/  LEA.HI.X R7, R162, R13, R7, 0x1, P3 ;  /* 0x0000000da2077211 */ /* 0x000fe200018f0c07 */
[----:B--2---:R-:W-:-:S05]  /*f0b0*/  HADD2.F32 R3, -RZ, R23.H0_H0 ;  /* 0x20000017ff037230 */ /* 0x004fca0000004100 */
[----:B------:R-:W-:-:S04]  /*f0c0*/  FMUL R3, R3, R16 ;  /* 0x0000001003037220 */ /* 0x000fc80000400000 */
[----:B------:R-:W-:-:S05]  /*f0d0*/  FFMA R3, R24, R2, R3 ;  /* 0x0000000218037223 */ /* 0x000fca0000000003 */
[----:B------:R-:W-:-:S05]  /*f0e0*/  F2FP.F16.F32.PACK_AB R3, RZ, R3 ;  /* 0x00000003ff03723e */ /* 0x000fca00000000ff */
[----:B------:R0:W-:Y:S01]  /*f0f0*/  @P4 STG.E.U16 desc[UR36][R8.64], R3 ;  /* 0x0000000308004986 */ /* 0x0001e2000c101524 */
[----:B------:R-:W-:Y:S05]  /*f100*/  @!P2 BRA `(.L_x_287) ;  /* 0x000000000004a947 */ /* 0x000fea0003800000 */
[----:B------:R1:W5:Y:S02]  /*f110*/  LDG.E.LTC128B.U16 R23, desc[UR36][R6.64+0x2] ;  /* 0x0000022406177981 */ /* 0x000364000c1e1520 */
.L_x_287:
[----:B------:R-:W-:Y:S05]  /*f120*/  BSYNC B1 ;  /* 0x0000000000017941 */ /* 0x000fea0003800000 */
.L_x_286:
[----:B0----5:R-:W-:Y:S01]  /*f130*/  HADD2.F32 R3, -RZ, R23.H0_H0 ;  /* 0x20000017ff037230 */ /* 0x021fe20000004100 */
[----:B------:R-:W-:Y:S01]  /*f140*/  ISETP.GT.AND P1, PT, R153, 0x88, PT ;  /* 0x000000889900780c */ /* 0x000fe20003f24270 */
[----:B------:R-:W-:Y:S01]  /*f150*/  IMAD.WIDE.U32 R14, R169, R14, R156 ;  /* 0x0000000ea90e7225 */ /* 0x000fe200078e009c */
[----:B------:R-:W-:Y:S03]  /*f160*/  BSSY B1, `(.L_x_288) ;  /* 0x0000010000017945 */ /* 0x000fe60003800000 */
[----:B------:R-:W-:Y:S01]  /*f170*/  FMUL R10, R3, R16 ;  /* 0x00000010030a7220 */ /* 0x000fe20000400000 */
[----:B------:R-:W-:Y:S01]  /*f180*/  IMAD.IADD R167, R167, 0x1, R15 ;  /* 0x00000001a7a77824 */ /* 0x000fe200078e020f */
[----:B------:R-:W-:Y:S02]  /*f190*/  IADD3 R154, P4, R154, R14, RZ ;  /* 0x0000000e9a9a7210 */ /* 0x000fe40007f9e0ff */
[----:B------:R-:W-:Y:S01]  /*f1a0*/  FFMA R10, R25, R2, R10 ;  /* 0x00000002190a7223 */ /* 0x000fe2000000000a */
[----:B------:R-:W-:-:S02]  /*f1b0*/  ISETP.GT.AND P3, PT, R0, RZ, P1 ;  /* 0x000000ff0000720c */ /* 0x000fc40000f64270 */
[--C-:B------:R-:W-:Y:S01]  /*f1c0*/  IMAD.X R20, R167, 0x1, R21.reuse, P4 ;  /* 0x00000001a7147824 */ /* 0x100fe200020e0615 */
[----:B------:R-:W-:Y:S02]  /*f1d0*/  IADD3 R14, P5, R18, R14, RZ ;  /* 0x0000000e120e7210 */ /* 0x000fe40007fbe0ff */
[----:B------:R-:W-:Y:S02]  /*f1e0*/  F2FP.F16.F32.PACK_AB R3, RZ, R10 ;  /* 0x0000000aff03723e */ /* 0x000fe400000000ff */
[C---:B------:R-:W-:Y:S02]  /*f1f0*/  LEA R10, P4, R154.reuse, R12, 0x1 ;  /* 0x0000000c9a0a7211 */ /* 0x040fe400078808ff */
[----:B------:R-:W-:Y:S02]  /*f200*/  PRMT R21, R3, 0x7610, R21 ;  /* 0x0000761003157816 */ /* 0x000fe40000000015 */
[----:B------:R-:W-:Y:S02]  /*f210*/  LEA.HI.X R11, R154, R13, R20, 0x1, P4 ;  /* 0x0000000d9a0b7211 */ /* 0x000fe400020f0c14 */
[----:B------:R-:W-:Y:S01]  /*f220*/  PRMT R3, R23, 0x7610, R3 ;  /* 0x0000761017037816 */ /* 0x000fe20000000003 */
[----:B------:R0:W-:Y:S01]  /*f230*/  @P2 STG.E.U16 desc[UR36][R8.64+0x2], R21 ;  /* 0x0000021508002986 */ /* 0x0001e2000c101524 */
[----:B------:R-:W-:Y:S05]  /*f240*/  @!P3 BRA `(.L_x_289) ;  /* 0x000000000004b947 */ /* 0x000fea0003800000 */
[----:B------:R2:W5:Y:S02]  /*f250*/  LDG.E.LTC128B.U16 R3, desc[UR36][R10.64] ;  /* 0x000000240a037981 */ /* 0x000564000c1e1520 */
.L_x_289:
[----:B------:R-:W-:Y:S05]  /*f260*/  BSYNC B1 ;  /* 0x0000000000017941 */ /* 0x000fea0003800000 */
.L_x_288:
[----:B--2--5:R-:W-:Y:S01]  /*f270*/  HADD2.F32 R11, -RZ, R3.H0_H0 ;  /* 0x20000003ff0b7230 */ /* 0x024fe20000004100 */
[----:B------:R-:W-:Y:S01]  /*f280*/  IADD3.X R15, R19, R167, RZ, P5, !PT ;  /* 0x000000a7130f7210 */ /* 0x000fe20002ffe4ff */
[----:B------:R-:W-:Y:S01]  /*f290*/  BSSY B1, `(.L_x_290) ;  /* 0x000000e000017945 */ /* 0x000fe20003800000 */
[----:B------:R-:W-:Y:S02]  /*f2a0*/  IADD3 R10, P2, R8, R160, RZ ;  /* 0x000000a0080a7210 */ /* 0x000fe40007f5e0ff */
[----:B------:R-:W-:Y:S01]  /*f2b0*/  FMUL R11, R11, R16 ;  /* 0x000000100b0b7220 */ /* 0x000fe20000400000 */
[----:B------:R-:W-:Y:S01]  /*f2c0*/  IMAD.WIDE.U32 R22, R22, UR43, R14 ;  /* 0x0000002b16167c25 */ /* 0x000fe2000f8e000e */
[----:B------:R-:W-:-:S03]  /*f2d0*/  ISETP.GT.AND P5, PT, R0, 0x1, P1 ;  /* 0x000000010000780c */ /* 0x000fc60000fa4270 */
[----:B------:R-:W-:Y:S01]  /*f2e0*/  FFMA R11, R26, R2, R11 ;  /* 0x000000021a0b7223 */ /* 0x000fe2000000000b */
[----:B------:R-:W-:Y:S01]  /*f2f0*/  IMAD.IADD R159, R159, 0x1, R23 ;  /* 0x000000019f9f7824 */ /* 0x000fe200078e0217 */
[----:B------:R-:W-:-:S03]  /*f300*/  LEA R12, P4, R22, R12, 0x1 ;  /* 0x0000000c160c7211 */ /* 0x000fc600078808ff */
[----:B------:R-:W-:Y:S01]  /*f310*/  F2FP.F16.F32.PACK_AB R14, RZ, R11 ;  /* 0x0000000bff0e723e */ /* 0x000fe200000000ff */
[----:B------:R-:W-:Y:S01]  /*f320*/  IMAD.X R11, R9, 0x1, R158, P2 ;  /* 0x00000001090b7824 */ /* 0x000fe200010e069e */
[----:B------:R-:W-:-:S04]  /*f330*/  LEA.HI.X R13, R22, R13, R159, 0x1, P4 ;  /* 0x0000000d160d7211 */ /* 0x000fc800020f0c9f */
[----:B------:R2:W-:Y:S01]  /*f340*/  @P3 STG.E.U16 desc[UR36][R10.64], R14 ;  /* 0x0000000e0a003986 */ /* 0x0005e2000c101524 */
[----:B------:R-:W-:Y:S05]  /*f350*/  @!P5 BRA `(.L_x_291) ;  /* 0x000000000004d947 */ /* 0x000fea0003800000 */
[----:B------:R3:W5:Y:S02]  /*f360*/  LDG.E.LTC128B.U16 R3, desc[UR36][R12.64+0x2] ;  /* 0x000002240c037981 */ /* 0x000764000c1e1520 */
.L_x_291:
[----:B------:R-:W-:Y:S05]  /*f370*/  BSYNC B1 ;  /* 0x0000000000017941 */ /* 0x000fea0003800000 */
.L_x_290:
[----:B-----5:R-:W-:Y:S01]  /*f380*/  HADD2.F32 R15, -RZ, R3.H0_H0 ;  /* 0x20000003ff0f7230 */ /* 0x020fe20000004100 */
[----:B------:R-:W-:Y:S01]  /*f390*/  ISETP.GT.AND P2, PT, R0, 0x8, P0 ;  /* 0x000000080000780c */ /* 0x000fe20000744270 */
[----:B------:R-:W-:Y:S03]  /*f3a0*/  BSSY B1, `(.L_x_292) ;  /* 0x0000007000017945 */ /* 0x000fe60003800000 */
[----:B--2---:R-:W-:-:S04]  /*f3b0*/  FMUL R14, R15, R16 ;  /* 0x000000100f0e7220 */ /* 0x004fc80000400000 */
[----:B------:R-:W-:-:S05]  /*f3c0*/  FFMA R14, R27, R2, R14 ;  /* 0x000000021b0e7223 */ /* 0x000fca000000000e */
[----:B------:R-:W-:-:S05]  /*f3d0*/  F2FP.F16.F32.PACK_AB R14, RZ, R14 ;  /* 0x0000000eff0e723e */ /* 0x000fca00000000ff */
[----:B------:R2:W-:Y:S01]  /*f3e0*/  @P5 STG.E.U16 desc[UR36][R10.64+0x2], R14 ;  /* 0x0000020e0a005986 */ /* 0x0005e2000c101524 */
[----:B------:R-:W-:Y:S05]  /*f3f0*/  @!P2 BRA `(.L_x_293) ;  /* 0x000000000004a947 */ /* 0x000fea0003800000 */
[----:B------:R4:W5:Y:S02]  /*f400*/  LDG.E.LTC128B.U16 R3, desc[UR36][R6.64+0x10] ;  /* 0x0000102406037981 */ /* 0x000964000c1e1520 */
.L_x_293:
[----:B------:R-:W-:Y:S05]  /*f410*/  BSYNC B1 ;  /* 0x0000000000017941 */ /* 0x000fea0003800000 */
.L_x_292:
[----:B--2--5:R-:W-:Y:S01]  /*f420*/  HADD2.F32 R11, -RZ, R3.H0_H0 ;  /* 0x20000003ff0b7230 */ /* 0x024fe20000004100 */
[----:B------:R-:W-:Y:S01]  /*f430*/  ISETP.GT.AND P3, PT, R0, 0x9, P0 ;  /* 0x000000090000780c */ /* 0x000fe20000764270 */
[----:B------:R-:W-:Y:S03]  /*f440*/  BSSY B1, `(.L_x_294) ;  /* 0x0000007000017945 */ /* 0x000fe60003800000 */
[----:B------:R-:W-:-:S04]  /*f450*/  FMUL R11, R11, R16 ;  /* 0x000000100b0b7220 */ /* 0x000fc80000400000 */
[----:B------:R-:W-:-:S05]  /*f460*/  FFMA R11, R28, R2, R11 ;  /* 0x000000021c0b7223 */ /* 0x000fca000000000b */
[----:B------:R-:W-:-:S05]  /*f470*/  F2FP.F16.F32.PACK_AB R11, RZ, R11 ;  /* 0x0000000bff0b723e */ /* 0x000fca00000000ff */
[----:B------:R2:W-:Y:S01]  /*f480*/  @P2 STG.E.U16 desc[UR36][R8.64+0x10], R11 ;  /* 0x0000100b08002986 */ /* 0x0005e2000c101524 */
[----:B------:R-:W-:Y:S05]  /*f490*/  @!P3 BRA `(.L_x_295) ;  /* 0x000000000004b947 */ /* 0x000fea0003800000 */
[----:B------:R0:W5:Y:S02]  /*f4a0*/  LDG.E.LTC128B.U16 R3, desc[UR36][R6.64+0x12] ;  /* 0x0000122406037981 */ /* 0x000164000c1e1520 */
.L_x_295:
[----:B------:R-:W-:Y:S05]  /*f4b0*/  BSYNC B1 ;  /* 0x0000000000017941 */ /* 0x000fea0003800000 */
.L_x_294:
        /* <DEDUP_REMOVED lines=9> */
.L_x_297:
[----:B------:R-:W-:Y:S05]  /*f550*/  BSYNC B1 ;  /* 0x0000000000017941 */ /* 0x000fea0003800000 */
.L_x_296:
[----:B-----5:R-:W-:Y:S01]  /*f560*/  HADD2.F32 R11, -RZ, R3.H0_H0 ;  /* 0x20000003ff0b7230 */ /* 0x020fe20000004100 */
[----:B--2---:R-:W-:Y:S01]  /*f570*/  IADD3 R10, P3, R160, R8, RZ ;  /* 0x00000008a00a7210 */ /* 0x004fe20007f7e0ff */
[----:B------:R-:W-:Y:S01]  /*f580*/  BSSY B1, `(.L_x_298) ;  /* 0x0000009000017945 */ /* 0x000fe20003800000 */
[----:B------:R-:W-:Y:S02]  /*f590*/  ISETP.GT.AND P2, PT, R0, 0x9, P1 ;  /* 0x000000090000780c */ /* 0x000fe40000f44270 */
[----:B------:R-:W-:-:S04]  /*f5a0*/  FMUL R11, R11, R16 ;  /* 0x000000100b0b7220 */ /* 0x000fc80000400000 */
[----:B------:R-:W-:-:S05]  /*f5b0*/  FFMA R11, R30, R2, R11 ;  /* 0x000000021e0b7223 */ /* 0x000fca000000000b */
[----:B------:R-:W-:Y:S02]  /*f5c0*/  F2FP.F16.F32.PACK_AB R14, RZ, R11 ;  /* 0x0000000bff0e723e */ /* 0x000fe400000000ff */
[----:B------:R-:W-:-:S05]  /*f5d0*/  IADD3.X R11, R158, R9, RZ, P3, !PT ;  /* 0x000000099e0b7210 */ /* 0x000fca0001ffe4ff */
[----:B------:R2:W-:Y:S01]  /*f5e0*/  @P4 STG.E.U16 desc[UR36][R10.64+0x10], R14 ;  /* 0x0000100e0a004986 */ /* 0x0005e2000c101524 */
[----:B------:R-:W-:Y:S05]  /*f5f0*/  @!P2 BRA `(.L_x_299) ;  /* 0x000000000004a947 */ /* 0x000fea0003800000 */
[----:B------:R0:W5:Y:S02]  /*f600*/  LDG.E.LTC128B.U16 R3, desc[UR36][R12.64+0x12] ;  /* 0x000012240c037981 */ /* 0x000164000c1e1520 */
.L_x_299:
[----:B------:R-:W-:Y:S05]  /*f610*/  BSYNC B1 ;  /* 0x0000000000017941 */ /* 0x000fea0003800000 */
.L_x_298:
[----:B--2--5:R-:W-:Y:S01]  /*f620*/  HADD2.F32 R11, -RZ, R3.H0_H0 ;  /* 0x20000003ff0b7230 */ /* 0x024fe20000004100 */
[----:B------:R-:W-:Y:S01]  /*f630*/  IADD3 R160, P3, P4, R160, R4, R161 ;  /* 0x00000004a0a07210 */ /* 0x000fe20007c7e0a1 */
[----:B------:R-:W-:Y:S01]  /*f640*/  BSSY B1, `(.L_x_300) ;  /* 0x0000009000017945 */ /* 0x000fe20003800000 */
[----:B------:R-:W-:Y:S02]  /*f650*/  ISETP.GT.AND P5, PT, R0, 0x10, P0 ;  /* 0x000000100000780c */ /* 0x000fe400007a4270 */
[----:B------:R-:W-:Y:S01]  /*f660*/  FMUL R10, R11, R16 ;  /* 0x000000100b0a7220 */ /* 0x000fe20000400000 */
[----:B------:R-:W-:-:S03]  /*f670*/  IADD3.X R161, R158, R5, R165, P3, P4 ;  /* 0x000000059ea17210 */ /* 0x000fc60001fe84a5 */
[----:B------:R-:W-:-:S05]  /*f680*/  FFMA R10, R31, R2, R10 ;  /* 0x000000021f0a7223 */ /* 0x000fca000000000a */
[----:B------:R-:W-:-:S05]  /*f690*/  F2FP.F16.F32.PACK_AB R10, RZ, R10 ;  /* 0x0000000aff0a723e */ /* 0x000fca00000000ff */
[----:B------:R2:W-:Y:S01]  /*f6a0*/  @P2 STG.E.U16 desc[UR36][R160.64+0x12], R10 ;  /* 0x0000120aa0002986 */ /* 0x0005e2000c101524 */
[----:B------:R-:W-:Y:S05]  /*f6b0*/  @!P5 BRA `(.L_x_301) ;  /* 0x000000000004d947 */ /* 0x000fea0003800000 */
[----:B------:R0:W5:Y:S02]  /*f6c0*/  LDG.E.LTC128B.U16 R3, desc[UR36][R6.64+0x20] ;  /* 0x0000202406037981 */ /* 0x000164000c1e1520 */
.L_x_301:
[----:B------:R-:W-:Y:S05]  /*f6d0*/  BSYNC B1 ;  /* 0x0000000000017941 */ /* 0x000fea0003800000 */
.L_x_300:
[----:B-----5:R-:W-:Y:S01]  /*f6e0*/  HADD2.F32 R5, -RZ, R3.H0_H0 ;  /* 0x20000003ff057230 */ /* 0x020fe20000004100 */
        /* <DEDUP_REMOVED lines=8> */
.L_x_303:
[----:B------:R-:W-:Y:S05]  /*f770*/  BSYNC B1 ;  /* 0x0000000000017941 */ /* 0x000fea0003800000 */
.L_x_302:
[----:B0----5:R-:W-:Y:S01]  /*f780*/  HADD2.F32 R5, -RZ, R3.H0_H0 ;  /* 0x20000003ff057230 */ /* 0x021fe20000004100 */
        /* <DEDUP_REMOVED lines=8> */
.L_x_305:
[----:B------:R-:W-:Y:S05]  /*f810*/  BSYNC B1 ;  /* 0x0000000000017941 */ /* 0x000fea0003800000 */
.L_x_304:
[----:B-----5:R-:W-:Y:S01]  /*f820*/  HADD2.F32 R5, -RZ, R3.H0_H0 ;  /* 0x20000003ff057230 */ /* 0x020fe20000004100 */
[----:B------:R-:W-:Y:S01]  /*f830*/  ISETP.GT.AND P2, PT, R0, 0x11, P1 ;  /* 0x000000110000780c */ /* 0x000fe20000f44270 */
[----:B0-----:R-:W-:Y:S01]  /*f840*/  @P3 IMAD.MOV.U32 R4, RZ, RZ, R160 ;  /* 0x000000ffff043224 */ /* 0x001fe200078e00a0 */
[----:B------:R-:W-:Y:S02]  /*f850*/  BSSY B1, `(.L_x_306) ;  /* 0x0000009000017945 */ /* 0x000fe40003800000 */
[----:B------:R-:W-:-:S04]  /*f860*/  FMUL R5, R5, R16 ;  /* 0x0000001005057220 */ /* 0x000fc80000400000 */
[----:B------:R-:W-:-:S05]  /*f870*/  FFMA R5, R34, R2, R5 ;  /* 0x0000000222057223 */ /* 0x000fca0000000005 */
[----:B------:R-:W-:-:S04]  /*f880*/  F2FP.F16.F32.PACK_AB R5, RZ, R5 ;  /* 0x00000005ff05723e */ /* 0x000fc800000000ff */
[----:B--2---:R-:W-:Y:S01]  /*f890*/  PRMT R10, R5, 0x7610, R10 ;  /* 0x00007610050a7816 */ /* 0x004fe2000000000a */
[----:B------:R-:W-:-:S05]  /*f8a0*/  @P3 IMAD.MOV.U32 R5, RZ, RZ, R161 ;  /* 0x000000ffff053224 */ /* 0x000fca00078e00a1 */
[----:B------:R0:W-:Y:S01]  /*f8b0*/  @P3 STG.E.U16 desc[UR36][R4.64+0x20], R10 ;  /* 0x0000200a04003986 */ /* 0x0001e2000c101524 */
[----:B------:R-:W-:Y:S05]  /*f8c0*/  @!P2 BRA `(.L_x_307) ;  /* 0x000000000004a947 */ /* 0x000fea0003800000 */
[----:B------:R2:W5:Y:S02]  /*f8d0*/  LDG.E.LTC128B.U16 R3, desc[UR36][R12.64+0x22] ;  /* 0x000022240c037981 */ /* 0x000564000c1e1520 */
.L_x_307:
[----:B------:R-:W-:Y:S05]  /*f8e0*/  BSYNC B1 ;  /* 0x0000000000017941 */ /* 0x000fea0003800000 */
.L_x_306:
[----:B0----5:R-:W-:Y:S01]  /*f8f0*/  HADD2.F32 R5, -RZ, R3.H0_H0 ;  /* 0x20000003ff057230 */ /* 0x021fe20000004100 */
[----:B------:R-:W-:Y:S01]  /*f900*/  ISETP.GT.AND P3, PT, R0, 0x18, P0 ;  /* 0x000000180000780c */ /* 0x000fe20000764270 */
[----:B------:R-:W-:Y:S03]  /*f910*/  BSSY B1, `(.L_x_308) ;  /* 0x000000a000017945 */ /* 0x000fe60003800000 */
[----:B------:R-:W-:Y:S01]  /*f920*/  FMUL R4, R5, R16 ;  /* 0x0000001005047220 */ /* 0x000fe20000400000 */
[----:B------:R-:W-:-:S03]  /*f930*/  @P2 IMAD.MOV.U32 R5, RZ, RZ, R161 ;  /* 0x000000ffff052224 */ /* 0x000fc600078e00a1 */
[----:B------:R-:W-:-:S05]  /*f940*/  FFMA R4, R35, R2, R4 ;  /* 0x0000000223047223 */ /* 0x000fca0000000004 */
[----:B------:R-:W-:-:S04]  /*f950*/  F2FP.F16.F32.PACK_AB R4, RZ, R4 ;  /* 0x00000004ff04723e */ /* 0x000fc800000000ff */
[----:B------:R-:W-:Y:S02]  /*f960*/  PRMT R10, R4, 0x7610, R10 ;  /* 0x00007610040a7816 */ /* 0x000fe4000000000a */
[----:B------:R-:W-:-:S05]  /*f970*/  @P2 MOV R4, R160 ;  /* 0x000000a000042202 */ /* 0x000fca0000000f00 */
[----:B------:R0:W-:Y:S01]  /*f980*/  @P2 STG.E.U16 desc[UR36][R4.64+0x22], R10 ;  /* 0x0000220a04002986 */ /* 0x0001e2000c101524 */
[----:B------:R-:W-:Y:S05]  /*f990*/  @!P3 BRA `(.L_x_309) ;  /* 0x000000000004b947 */ /* 0x000fea0003800000 */
[----:B------:R0:W5:Y:S02]  /*f9a0*/  LDG.E.LTC128B.U16 R3, desc[UR36][R6.64+0x30] ;  /* 0x0000302406037981 */ /* 0x000164000c1e1520 */
.L_x_309:
[----:B------:R-:W-:Y:S05]  /*f9b0*/  BSYNC B1 ;  /* 0x0000000000017941 */ /* 0x000fea0003800000 */
.L_x_308:
        /* <DEDUP_REMOVED lines=9> */
.L_x_311:
[----:B------:R-:W-:Y:S05]  /*fa50*/  BSYNC B1 ;  /* 0x0000000000017941 */ /* 0x000fea0003800000 */
.L_x_310:
        /* <DEDUP_REMOVED lines=9> */
.L_x_313:
[----:B------:R-:W-:Y:S05]  /*faf0*/  BSYNC B1 ;  /* 0x0000000000017941 */ /* 0x000fea0003800000 */
.L_x_312:
[----:B-----5:R-:W-:Y:S01]  /*fb00*/  HADD2.F32 R5, -RZ, R3.H0_H0 ;  /* 0x20000003ff057230 */ /* 0x020fe20000004100 */
[----:B------:R-:W-:Y:S01]  /*fb10*/  ISETP.GT.AND P2, PT, R0, 0x19, P1 ;  /* 0x000000190000780c */ /* 0x000fe20000f44270 */
[----:B0-----:R-:W-:Y:S01]  /*fb20*/  @P3 IMAD.MOV.U32 R4, RZ, RZ, R160 ;  /* 0x000000ffff043224 */ /* 0x001fe200078e00a0 */
[----:B------:R-:W-:Y:S02]  /*fb30*/  BSSY B1, `(.L_x_314) ;  /* 0x0000009000017945 */ /* 0x000fe40003800000 */
[----:B------:R-:W-:-:S04]  /*fb40*/  FMUL R5, R5, R16 ;  /* 0x0000001005057220 */ /* 0x000fc80000400000 */
[----:B------:R-:W-:-:S05]  /*fb50*/  FFMA R5, R38, R2, R5 ;  /* 0x0000000226057223 */ /* 0x000fca0000000005 */
[----:B------:R-:W-:-:S04]  /*fb60*/  F2FP.F16.F32.PACK_AB R5, RZ, R5 ;  /* 0x00000005ff05723e */ /* 0x000fc800000000ff */
[----:B------:R-:W-:Y:S02]  /*fb70*/  PRMT R10, R5, 0x7610, R10 ;  /* 0x00007610050a7816 */ /* 0x000fe4000000000a */
[----:B------:R-:W-:-:S05]  /*fb80*/  @P3 MOV R5, R161 ;  /* 0x000000a100053202 */ /* 0x000fca0000000f00 */
[----:B------:R0:W-:Y:S01]  /*fb90*/  @P3 STG.E.U16 desc[UR36][R4.64+0x30], R10 ;  /* 0x0000300a04003986 */ /* 0x0001e2000c101524 */
[----:B------:R-:W-:Y:S05]  /*fba0*/  @!P2 BRA `(.L_x_315) ;  /* 0x000000000004a947 */ /* 0x000fea0003800000 */
[----:B------:R0:W5:Y:S02]  /*fbb0*/  LDG.E.LTC128B.U16 R3, desc[UR36][R12.64+0x32] ;  /* 0x000032240c037981 */ /* 0x000164000c1e1520 */
.L_x_315:
[----:B------:R-:W-:Y:S05]  /*fbc0*/  BSYNC B1 ;  /* 0x0000000000017941 */ /* 0x000fea0003800000 */
.L_x_314:
[----:B0----5:R-:W-:Y:S01]  /*fbd0*/  HADD2.F32 R5, -RZ, R3.H0_H0 ;  /* 0x20000003ff057230 */ /* 0x021fe20000004100 */
[----:B------:R-:W-:Y:S01]  /*fbe0*/  ISETP.GT.AND P3, PT, R0, 0x20, P0 ;  /* 0x000000200000780c */ /* 0x000fe20000764270 */
[----:B------:R-:W-:Y:S03]  /*fbf0*/  BSSY B1, `(.L_x_316) ;  /* 0x000000a000017945 */ /* 0x000fe60003800000 */
[----:B------:R-:W-:Y:S01]  /*fc00*/  FMUL R4, R5, R16 ;  /* 0x0000001005047220 */ /* 0x000fe20000400000 */
[----:B------:R-:W-:-:S03]  /*fc10*/  @P2 IMAD.MOV.U32 R5, RZ, RZ, R161 ;  /* 0x000000ffff052224 */ /* 0x000fc600078e00a1 */
[----:B------:R-:W-:-:S05]  /*fc20*/  FFMA R4, R39, R2, R4 ;  /* 0x0000000227047223 */ /* 0x000fca0000000004 */
[----:B------:R-:W-:-:S04]  /*fc30*/  F2FP.F16.F32.PACK_AB R4, RZ, R4 ;  /* 0x00000004ff04723e */ /* 0x000fc800000000ff */
[----:B------:R-:W-:Y:S01]  /*fc40*/  PRMT R10, R4, 0x7610, R10 ;  /* 0x00007610040a7816 */ /* 0x000fe2000000000a */
[----:B------:R-:W-:-:S05]  /*fc50*/  @P2 IMAD.MOV.U32 R4, RZ, RZ, R160 ;  /* 0x000000ffff042224 */ /* 0x000fca00078e00a0 */
[----:B------:R0:W-:Y:S01]  /*fc60*/  @P2 STG.E.U16 desc[UR36][R4.64+0x32], R10 ;  /* 0x0000320a04002986 */ /* 0x0001e2000c101524 */
[----:B------:R-:W-:Y:S05]  /*fc70*/  @!P3 BRA `(.L_x_317) ;  /* 0x000000000004b947 */ /* 0x000fea0003800000 */
[----:B------:R0:W5:Y:S02]  /*fc80*/  LDG.E.LTC128B.U16 R3, desc[UR36][R6.64+0x40] ;  /* 0x0000402406037981 */ /* 0x000164000c1e1520 */
.L_x_317:
[----:B------:R-:W-:Y:S05]  /*fc90*/  BSYNC B1 ;  /* 0x0000000000017941 */ /* 0x000fea0003800000 */
.L_x_316:
        /* <DEDUP_REMOVED lines=9> */
.L_x_319:
[----:B------:R-:W-:Y:S05]  /*fd30*/  BSYNC B1 ;  /* 0x0000000000017941 */ /* 0x000fea0003800000 */
.L_x_318:
        /* <DEDUP_REMOVED lines=9> */
.L_x_321:
[----:B------:R-:W-:Y:S05]  /*fdd0*/  BSYNC B1 ;  /* 0x0000000000017941 */ /* 0x000fea0003800000 */
.L_x_320:
[----:B-----5:R-:W-:Y:S01]  /*fde0*/  HADD2.F32 R5, -RZ, R3.H0_H0 ;  /* 0x20000003ff057230 */ /* 0x020fe20000004100 */
[----:B0-----:R-:W-:Y:S01]  /*fdf0*/  @P3 MOV R4, R160 ;  /* 0x000000a000043202 */ /* 0x001fe20000000f00 */
[----:B------:R-:W-:Y:S01]  /*fe00*/  BSSY B1, `(.L_x_322) ;  /* 0x000000a000017945 */ /* 0x000fe20003800000 */
[----:B------:R-:W-:Y:S02]  /*fe10*/  ISETP.GT.AND P2, PT, R0, 0x21, P1 ;  /* 0x000000210000780c */ /* 0x000fe40000f44270 */
[----:B------:R-:W-:-:S04]  /*fe20*/  FMUL R5, R5, R16 ;  /* 0x0000001005057220 */ /* 0x000fc80000400000 */
[----:B------:R-:W-:-:S05]  /*fe30*/  FFMA R5, R42, R2, R5 ;  /* 0x000000022a057223 */ /* 0x000fca0000000005 */
[----:B------:R-:W-:-:S04]  /*fe40*/  F2FP.F16.F32.PACK_AB R5, RZ, R5 ;  /* 0x00000005ff05723e */ /* 0x000fc800000000ff */
[----:B------:R-:W-:Y:S01]  /*fe50*/  PRMT R10, R5, 0x7610, R10 ;  /* 0x00007610050a7816 */ /* 0x000fe2000000000a */
[----:B------:R-:W-:-:S05]  /*fe60*/  @P3 IMAD.MOV.U32 R5, RZ, RZ, R161 ;  /* 0x000000ffff053224 */ /* 0x000fca00078e00a1 */
[----:B------:R0:W-:Y:S01]  /*fe70*/  @P3 STG.E.U16 desc[UR36][R4.64+0x40], R10 ;  /* 0x0000400a04003986 */ /* 0x0001e2000c101524 */
[----:B------:R-:W-:Y:S05]  /*fe80*/  @!P2 BRA `(.L_x_323) ;  /* 0x000000000004a947 */ /* 0x000fea0003800000 */
[----:B------:R0:W5:Y:S02]  /*fe90*/  LDG.E.LTC128B.U16 R3, desc[UR36][R12.64+0x42] ;  /* 0x000042240c037981 */ /* 0x000164000c1e1520 */
.L_x_323:
[----:B------:R-:W-:Y:S05]  /*fea0*/  BSYNC B1 ;  /* 0x0000000000017941 */ /* 0x000fea0003800000 */
.L_x_322:
[----:B0----5:R-:W-:Y:S01]  /*feb0*/  HADD2.F32 R5, -RZ, R3.H0_H0 ;  /* 0x20000003ff057230 */ /* 0x021fe20000004100 */
[----:B------:R-:W-:Y:S01]  /*fec0*/  ISETP.GT.AND P3, PT, R0, 0x28, P0 ;  /* 0x000000280000780c */ /* 0x000fe20000764270 */
[----:B------:R-:W-:Y:S03]  /*fed0*/  BSSY B1, `(.L_x_324) ;  /* 0x000000a000017945 */ /* 0x000fe60003800000 */
[----:B------:R-:W-:Y:S01]  /*fee0*/  FMUL R4, R5, R16 ;  /* 0x0000001005047220 */ /* 0x000fe20000400000 */
[----:B------:R-:W-:-:S03]  /*fef0*/  @P2 MOV R5, R161 ;  /* 0x000000a100052202 */ /* 0x000fc60000000f00 */
[----:B------:R-:W-:-:S05]  /*ff00*/  FFMA R4, R43, R2, R4 ;  /* 0x000000022b047223 */ /* 0x000fca0000000004 */
[----:B------:R-:W-:-:S04]  /*ff10*/  F2FP.F16.F32.PACK_AB R4, RZ, R4 ;  /* 0x00000004ff04723e */ /* 0x000fc800000000ff */
[----:B------:R-:W-:Y:S01]  /*ff20*/  PRMT R10, R4, 0x7610, R10 ;  /* 0x00007610040a7816 */ /* 0x000fe2000000000a */
[----:B------:R-:W-:-:S05]  /*ff30*/  @P2 IMAD.MOV.U32 R4, RZ, RZ, R160 ;  /* 0x000000ffff042224 */ /* 0x000fca00078e00a0 */
[----:B------:R0:W-:Y:S01]  /*ff40*/  @P2 STG.E.U16 desc[UR36][R4.64+0x42], R10 ;  /* 0x0000420a04002986 */ /* 0x0001e2000c101524 */
[----:B------:R-:W-:Y:S05]  /*ff50*/  @!P3 BRA `(.L_x_325) ;  /* 0x000000000004b947 */ /* 0x000fea0003800000 */
[----:B------:R0:W5:Y:S02]  /*ff60*/  LDG.E.LTC128B.U16 R3, desc[UR36][R6.64+0x50] ;  /* 0x0000502406037981 */ /* 0x000164000c1e1520 */
.L_x_325:
[----:B------:R-:W-:Y:S05]  /*ff70*/  BSYNC B1 ;  /* 0x0000000000017941 */ /* 0x000fea0003800000 */
.L_x_324:
        /* <DEDUP_REMOVED lines=9> */
.L_x_327:
[----:B------:R-:W-:Y:S05]  /*10010*/  BSYNC B1 ;  /* 0x0000000000017941 */ /* 0x000fea0003800000 */
.L_x_326:
        /* <DEDUP_REMOVED lines=9> */
.L_x_329:
[----:B------:R-:W-:Y:S05]  /*100b0*/  BSYNC B1 ;  /* 0x0000000000017941 */ /* 0x000fea0003800000 */
.L_x_328:
[----:B-----5:R-:W-:Y:S01]  /*100c0*/  HADD2.F32 R5, -RZ, R3.H0_H0 ;  /* 0x20000003ff057230 */ /* 0x020fe20000004100 */
[----:B------:R-:W-:Y:S01]  /*100d0*/  ISETP.GT.AND P2, PT, R0, 0x29, P1 ;  /* 0x000000290000780c */ /* 0x000fe20000f44270 */
[----:B0-----:R-:W-:Y:S01]  /*100e0*/  @P3 IMAD.MOV.U32 R4, RZ, RZ, R160 ;  /* 0x000000ffff043224 */ /* 0x001fe200078e00a0 */
[----:B------:R-:W-:Y:S02]  /*100f0*/  BSSY B1, `(.L_x_330) ;  /* 0x0000009000017945 */ /* 0x000fe40003800000 */
        /* <DEDUP_REMOVED lines=8> */
.L_x_331:
[----:B------:R-:W-:Y:S05]  /*10180*/  BSYNC B1 ;  /* 0x0000000000017941 */ /* 0x000fea0003800000 */
.L_x_330:
        /* <DEDUP_REMOVED lines=12> */
.L_x_333:
[----:B------:R-:W-:Y:S05]  /*10250*/  BSYNC B1 ;  /* 0x0000000000017941 */ /* 0x000fea0003800000 */
.L_x_332:
        /* <DEDUP_REMOVED lines=9> */
.L_x_335:
[----:B------:R-:W-:Y:S05]  /*102f0*/  BSYNC B1 ;  /* 0x0000000000017941 */ /* 0x000fea0003800000 */
.L_x_334:
        /* <DEDUP_REMOVED lines=9> */
.L_x_337:
[----:B------:R-:W-:Y:S05]  /*10390*/  BSYNC B1 ;  /* 0x0000000000017941 */ /* 0x000fea0003800000 */
.L_x_336:
        /* <DEDUP_REMOVED lines=12> */
.L_x_339:
[----:B------:R-:W-:Y:S05]  /*10460*/  BSYNC B1 ;  /* 0x0000000000017941 */ /* 0x000fea0003800000 */
.L_x_338:
        /* <DEDUP_REMOVED lines=12> */
.L_x_341:
[----:B------:R-:W-:Y:S05]  /*10530*/  BSYNC B1 ;  /* 0x0000000000017941 */ /* 0x000fea0003800000 */
.L_x_340:
        /* <DEDUP_REMOVED lines=9> */
.L_x_343:
[----:B------:R-:W-:Y:S05]  /*105d0*/  BSYNC B1 ;  /* 0x0000000000017941 */ /* 0x000fea0003800000 */
.L_x_342:
        /* <DEDUP_REMOVED lines=9> */
.L_x_345:
[----:B------:R-:W-:Y:S05]  /*10670*/  BSYNC B1 ;  /* 0x0000000000017941 */ /* 0x000fea0003800000 */
.L_x_344:
        /* <DEDUP_REMOVED lines=12> */
.L_x_347:
[----:B------:R-:W-:Y:S05]  /*10740*/  BSYNC B1 ;  /* 0x0000000000017941 */ /* 0x000fea0003800000 */
.L_x_346:
        /* <DEDUP_REMOVED lines=12> */
.L_x_349:
[----:B------:R-:W-:Y:S05]  /*10810*/  BSYNC B1 ;  /* 0x0000000000017941 */ /* 0x000fea0003800000 */
.L_x_348:
        /* <DEDUP_REMOVED lines=9> */
.L_x_351:
[----:B------:R-:W-:Y:S05]  /*108b0*/  BSYNC B1 ;  /* 0x0000000000017941 */ /* 0x000fea0003800000 */
.L_x_350:
        /* <DEDUP_REMOVED lines=9> */
.L_x_353:
[----:B------:R-:W-:Y:S05]  /*10950*/  BSYNC B1 ;  /* 0x0000000000017941 */ /* 0x000fea0003800000 */
.L_x_352:
        /* <DEDUP_REMOVED lines=12> */
.L_x_355:
[----:B------:R-:W-:Y:S05]  /*10a20*/  BSYNC B1 ;  /* 0x0000000000017941 */ /* 0x000fea0003800000 */
.L_x_354:
        /* <DEDUP_REMOVED lines=12> */
.L_x_357:
[----:B------:R-:W-:Y:S05]  /*10af0*/  BSYNC B1 ;  /* 0x0000000000017941 */ /* 0x000fea0003800000 */
.L_x_356:
        /* <DEDUP_REMOVED lines=9> */
.L_x_359:
[----:B------:R-:W-:Y:S05]  /*10b90*/  BSYNC B1 ;  /* 0x0000000000017941 */ /* 0x000fea0003800000 */
.L_x_358:
        /* <DEDUP_REMOVED lines=9> */
.L_x_361:
[----:B------:R-:W-:Y:S05]  /*10c30*/  BSYNC B1 ;  /* 0x0000000000017941 */ /* 0x000fea0003800000 */
.L_x_360:
        /* <DEDUP_REMOVED lines=12> */
.L_x_363:
[----:B------:R-:W-:Y:S05]  /*10d00*/  BSYNC B1 ;  /* 0x0000000000017941 */ /* 0x000fea0003800000 */
.L_x_362:
        /* <DEDUP_REMOVED lines=12> */
.L_x_365:
[----:B------:R-:W-:Y:S05]  /*10dd0*/  BSYNC B1 ;  /* 0x0000000000017941 */ /* 0x000fea0003800000 */
.L_x_364:
        /* <DEDUP_REMOVED lines=9> */
.L_x_367:
[----:B------:R-:W-:Y:S05]  /*10e70*/  BSYNC B1 ;  /* 0x0000000000017941 */ /* 0x000fea0003800000 */
.L_x_366:
        /* <DEDUP_REMOVED lines=9> */
.L_x_369:
[----:B------:R-:W-:Y:S05]  /*10f10*/  BSYNC B1 ;  /* 0x0000000000017941 */ /* 0x000fea0003800000 */
.L_x_368:
        /* <DEDUP_REMOVED lines=12> */
.L_x_371:
[----:B------:R-:W-:Y:S05]  /*10fe0*/  BSYNC B1 ;  /* 0x0000000000017941 */ /* 0x000fea0003800000 */
.L_x_370:
        /* <DEDUP_REMOVED lines=12> */
.L_x_373:
[----:B------:R-:W-:Y:S05]  /*110b0*/  BSYNC B1 ;  /* 0x0000000000017941 */ /* 0x000fea0003800000 */
.L_x_372:
        /* <DEDUP_REMOVED lines=9> */
.L_x_375:
[----:B------:R-:W-:Y:S05]  /*11150*/  BSYNC B1 ;  /* 0x0000000000017941 */ /* 0x000fea0003800000 */
.L_x_374:
        /* <DEDUP_REMOVED lines=9> */
.L_x_377:
[----:B------:R-:W-:Y:S05]  /*111f0*/  BSYNC B1 ;  /* 0x0000000000017941 */ /* 0x000fea0003800000 */
.L_x_376:
        /* <DEDUP_REMOVED lines=12> */
.L_x_379:
[----:B------:R-:W-:Y:S05]  /*112c0*/  BSYNC B1 ;  /* 0x0000000000017941 */ /* 0x000fea0003800000 */
.L_x_378:
        /* <DEDUP_REMOVED lines=12> */
.L_x_381:
[----:B------:R-:W-:Y:S05]  /*11390*/  BSYNC B1 ;  /* 0x0000000000017941 */ /* 0x000fea0003800000 */
.L_x_380:
        /* <DEDUP_REMOVED lines=9> */
.L_x_383:
[----:B------:R-:W-:Y:S05]  /*11430*/  BSYNC B1 ;  /* 0x0000000000017941 */ /* 0x000fea0003800000 */
.L_x_382:
        /* <DEDUP_REMOVED lines=9> */
.L_x_385:
[----:B------:R-:W-:Y:S05]  /*114d0*/  BSYNC B1 ;  /* 0x0000000000017941 */ /* 0x000fea0003800000 */
.L_x_384:
        /* <DEDUP_REMOVED lines=12> */
.L_x_387:
[----:B------:R-:W-:Y:S05]  /*115a0*/  BSYNC B1 ;  /* 0x0000000000017941 */ /* 0x000fea0003800000 */
.L_x_386:
        /* <DEDUP_REMOVED lines=12> */
.L_x_389:
[----:B------:R-:W-:Y:S05]  /*11670*/  BSYNC B1 ;  /* 0x0000000000017941 */ /* 0x000fea0003800000 */
.L_x_388:
        /* <DEDUP_REMOVED lines=9> */
.L_x_391:
[----:B------:R-:W-:Y:S05]  /*11710*/  BSYNC B1 ;  /* 0x0000000000017941 */ /* 0x000fea0003800000 */
.L_x_390:
        /* <DEDUP_REMOVED lines=9> */
.L_x_393:
[----:B------:R-:W-:Y:S05]  /*117b0*/  BSYNC B1 ;  /* 0x0000000000017941 */ /* 0x000fea0003800000 */
.L_x_392:
        /* <DEDUP_REMOVED lines=12> */
.L_x_395:
[----:B------:R-:W-:Y:S05]  /*11880*/  BSYNC B1 ;  /* 0x0000000000017941 */ /* 0x000fea0003800000 */
.L_x_394:
        /* <DEDUP_REMOVED lines=12> */
.L_x_397:
[----:B------:R-:W-:Y:S05]  /*11950*/  BSYNC B1 ;  /* 0x0000000000017941 */ /* 0x000fea0003800000 */
.L_x_396:
        /* <DEDUP_REMOVED lines=9> */
.L_x_399:
[----:B------:R-:W-:Y:S05]  /*119f0*/  BSYNC B1 ;  /* 0x0000000000017941 */ /* 0x000fea0003800000 */
.L_x_398:
        /* <DEDUP_REMOVED lines=9> */
.L_x_401:
[----:B------:R-:W-:Y:S05]  /*11a90*/  BSYNC B1 ;  /* 0x0000000000017941 */ /* 0x000fea0003800000 */
.L_x_400:
        /* <DEDUP_REMOVED lines=12> */
.L_x_403:
[----:B------:R-:W-:Y:S05]  /*11b60*/  BSYNC B1 ;  /* 0x0000000000017941 */ /* 0x000fea0003800000 */
.L_x_402:
        /* <DEDUP_REMOVED lines=12> */
.L_x_405:
[----:B------:R-:W-:Y:S05]  /*11c30*/  BSYNC B1 ;  /* 0x0000000000017941 */ /* 0x000fea0003800000 */
.L_x_404:
        /* <DEDUP_REMOVED lines=9> */
.L_x_407:
[----:B------:R-:W-:Y:S05]  /*11cd0*/  BSYNC B1 ;  /* 0x0000000000017941 */ /* 0x000fea0003800000 */
.L_x_406:
        /* <DEDUP_REMOVED lines=9> */
.L_x_409:
[----:B------:R-:W-:Y:S05]  /*11d70*/  BSYNC B1 ;  /* 0x0000000000017941 */ /* 0x000fea0003800000 */
.L_x_408:
        /* <DEDUP_REMOVED lines=12> */
.L_x_411:
[----:B------:R-:W-:Y:S05]  /*11e40*/  BSYNC B1 ;  /* 0x0000000000017941 */ /* 0x000fea0003800000 */
.L_x_410:
        /* <DEDUP_REMOVED lines=12> */
.L_x_413:
[----:B------:R-:W-:Y:S05]  /*11f10*/  BSYNC B1 ;  /* 0x0000000000017941 */ /* 0x000fea0003800000 */
.L_x_412:
        /* <DEDUP_REMOVED lines=9> */
.L_x_415:
[----:B------:R-:W-:Y:S05]  /*11fb0*/  BSYNC B1 ;  /* 0x0000000000017941 */ /* 0x000fea0003800000 */
.L_x_414:
        /* <DEDUP_REMOVED lines=9> */
.L_x_417:
[----:B------:R-:W-:Y:S05]  /*12050*/  BSYNC B1 ;  /* 0x0000000000017941 */ /* 0x000fea0003800000 */
.L_x_416:
        /* <DEDUP_REMOVED lines=12> */
.L_x_419:
[----:B------:R-:W-:Y:S05]  /*12120*/  BSYNC B1 ;  /* 0x0000000000017941 */ /* 0x000fea0003800000 */
.L_x_418:
        /* <DEDUP_REMOVED lines=12> */
.L_x_421:
[----:B------:R-:W-:Y:S05]  /*121f0*/  BSYNC B1 ;  /* 0x0000000000017941 */ /* 0x000fea0003800000 */
.L_x_420:
        /* <DEDUP_REMOVED lines=9> */
.L_x_423:
[----:B------:R-:W-:Y:S05]  /*12290*/  BSYNC B1 ;  /* 0x0000000000017941 */ /* 0x000fea0003800000 */
.L_x_422:
        /* <DEDUP_REMOVED lines=9> */
.L_x_425:
[----:B------:R-:W-:Y:S05]  /*12330*/  BSYNC B1 ;  /* 0x0000000000017941 */ /* 0x000fea0003800000 */
.L_x_424:
        /* <DEDUP_REMOVED lines=12> */
.L_x_427:
[----:B------:R-:W-:Y:S05]  /*12400*/  BSYNC B1 ;  /* 0x0000000000017941 */ /* 0x000fea0003800000 */
.L_x_426:
        /* <DEDUP_REMOVED lines=12> */
.L_x_429:
[----:B------:R-:W-:Y:S05]  /*124d0*/  BSYNC B1 ;  /* 0x0000000000017941 */ /* 0x000fea0003800000 */
.L_x_428:
        /* <DEDUP_REMOVED lines=9> */
.L_x_431:
[----:B------:R-:W-:Y:S05]  /*12570*/  BSYNC B1 ;  /* 0x0000000000017941 */ /* 0x000fea0003800000 */
.L_x_430:
        /* <DEDUP_REMOVED lines=9> */
.L_x_433:
[----:B------:R-:W-:Y:S05]  /*12610*/  BSYNC B1 ;  /* 0x0000000000017941 */ /* 0x000fea0003800000 */
.L_x_432:
        /* <DEDUP_REMOVED lines=12> */
.L_x_435:
[----:B------:R-:W-:Y:S05]  /*126e0*/  BSYNC B1 ;  /* 0x0000000000017941 */ /* 0x000fea0003800000 */
.L_x_434:
        /* <DEDUP_REMOVED lines=12> */
.L_x_437:
[----:B------:R-:W-:Y:S05]  /*127b0*/  BSYNC B1 ;  /* 0x0000000000017941 */ /* 0x000fea0003800000 */
.L_x_436:
        /* <DEDUP_REMOVED lines=9> */
.L_x_439:
[----:B------:R-:W-:Y:S05]  /*12850*/  BSYNC B1 ;  /* 0x0000000000017941 */ /* 0x000fea0003800000 */
.L_x_438:
        /* <DEDUP_REMOVED lines=9> */
.L_x_441:
[----:B------:R-:W-:Y:S05]  /*128f0*/  BSYNC B1 ;  /* 0x0000000000017941 */ /* 0x000fea0003800000 */
.L_x_440:
        /* <DEDUP_REMOVED lines=12> */
.L_x_443:
[----:B------:R-:W-:Y:S05]  /*129c0*/  BSYNC B1 ;  /* 0x0000000000017941 */ /* 0x000fea0003800000 */
.L_x_442:
        /* <DEDUP_REMOVED lines=12> */
.L_x_445:
[----:B------:R-:W-:Y:S05]  /*12a90*/  BSYNC B1 ;  /* 0x0000000000017941 */ /* 0x000fea0003800000 */
.L_x_444:
        /* <DEDUP_REMOVED lines=9> */
.L_x_447:
[----:B------:R-:W-:Y:S05]  /*12b30*/  BSYNC B1 ;  /* 0x0000000000017941 */ /* 0x000fea0003800000 */
.L_x_446:
        /* <DEDUP_REMOVED lines=9> */
.L_x_449:
[----:B------:R-:W-:Y:S05]  /*12bd0*/  BSYNC B1 ;  /* 0x0000000000017941 */ /* 0x000fea0003800000 */
.L_x_448:
        /* <DEDUP_REMOVED lines=12> */
.L_x_451:
[----:B------:R-:W-:Y:S05]  /*12ca0*/  BSYNC B1 ;  /* 0x0000000000017941 */ /* 0x000fea0003800000 */
.L_x_450:
        /* <DEDUP_REMOVED lines=12> */
.L_x_453:
[----:B------:R-:W-:Y:S05]  /*12d70*/  BSYNC B1 ;  /* 0x0000000000017941 */ /* 0x000fea0003800000 */
.L_x_452:
        /* <DEDUP_REMOVED lines=9> */
.L_x_455:
[----:B------:R-:W-:Y:S05]  /*12e10*/  BSYNC B1 ;  /* 0x0000000000017941 */ /* 0x000fea0003800000 */
.L_x_454:
        /* <DEDUP_REMOVED lines=9> */
.L_x_457:
[----:B------:R-:W-:Y:S05]  /*12eb0*/  BSYNC B1 ;  /* 0x0000000000017941 */ /* 0x000fea0003800000 */
.L_x_456:
        /* <DEDUP_REMOVED lines=12> */
.L_x_459:
[----:B------:R-:W-:Y:S05]  /*12f80*/  BSYNC B1 ;  /* 0x0000000000017941 */ /* 0x000fea0003800000 */
.L_x_458:
        /* <DEDUP_REMOVED lines=12> */
.L_x_461:
[----:B------:R-:W-:Y:S05]  /*13050*/  BSYNC B1 ;  /* 0x0000000000017941 */ /* 0x000fea0003800000 */
.L_x_460:
        /* <DEDUP_REMOVED lines=9> */
.L_x_463:
[----:B------:R-:W-:Y:S05]  /*130f0*/  BSYNC B1 ;  /* 0x0000000000017941 */ /* 0x000fea0003800000 */
.L_x_462:
        /* <DEDUP_REMOVED lines=9> */
.L_x_465:
[----:B------:R-:W-:Y:S05]  /*13190*/  BSYNC B1 ;  /* 0x0000000000017941 */ /* 0x000fea0003800000 */
.L_x_464:
        /* <DEDUP_REMOVED lines=12> */
.L_x_467:
[----:B------:R-:W-:Y:S05]  /*13260*/  BSYNC B1 ;  /* 0x0000000000017941 */ /* 0x000fea0003800000 */
.L_x_466:
        /* <DEDUP_REMOVED lines=12> */
.L_x_469:
[----:B------:R-:W-:Y:S05]  /*13330*/  BSYNC B1 ;  /* 0x0000000000017941 */ /* 0x000fea0003800000 */
.L_x_468:
        /* <DEDUP_REMOVED lines=9> */
.L_x_471:
[----:B------:R-:W-:Y:S05]  /*133d0*/  BSYNC B1 ;  /* 0x0000000000017941 */ /* 0x000fea0003800000 */
.L_x_470:
        /* <DEDUP_REMOVED lines=9> */
.L_x_473:
[----:B------:R-:W-:Y:S05]  /*13470*/  BSYNC B1 ;  /* 0x0000000000017941 */ /* 0x000fea0003800000 */
.L_x_472:
        /* <DEDUP_REMOVED lines=12> */
.L_x_475:
[----:B------:R-:W-:Y:S05]  /*13540*/  BSYNC B1 ;  /* 0x0000000000017941 */ /* 0x000fea0003800000 */
.L_x_474:
        /* <DEDUP_REMOVED lines=12> */
.L_x_477:
[----:B------:R-:W-:Y:S05]  /*13610*/  BSYNC B1 ;  /* 0x0000000000017941 */ /* 0x000fea0003800000 */
.L_x_476:
        /* <DEDUP_REMOVED lines=9> */
.L_x_479:
[----:B------:R-:W-:Y:S05]  /*136b0*/  BSYNC B1 ;  /* 0x0000000000017941 */ /* 0x000fea0003800000 */
.L_x_478:
        /* <DEDUP_REMOVED lines=9> */
.L_x_481:
[----:B------:R-:W-:Y:S05]  /*13750*/  BSYNC B1 ;  /* 0x0000000000017941 */ /* 0x000fea0003800000 */
.L_x_480:
        /* <DEDUP_REMOVED lines=12> */
.L_x_483:
[----:B------:R-:W-:Y:S05]  /*13820*/  BSYNC B1 ;  /* 0x0000000000017941 */ /* 0x000fea0003800000 */
.L_x_482:
        /* <DEDUP_REMOVED lines=12> */
.L_x_485:
[----:B------:R-:W-:Y:S05]  /*138f0*/  BSYNC B1 ;  /* 0x0000000000017941 */ /* 0x000fea0003800000 */
.L_x_484:
        /* <DEDUP_REMOVED lines=9> */
.L_x_487:
[----:B------:R-:W-:Y:S05]  /*13990*/  BSYNC B1 ;  /* 0x0000000000017941 */ /* 0x000fea0003800000 */
.L_x_486:
        /* <DEDUP_REMOVED lines=9> */
.L_x_489:
[----:B------:R-:W-:Y:S05]  /*13a30*/  BSYNC B1 ;  /* 0x0000000000017941 */ /* 0x000fea0003800000 */
.L_x_488:
        /* <DEDUP_REMOVED lines=12> */
.L_x_491:
[----:B------:R-:W-:Y:S05]  /*13b00*/  BSYNC B1 ;  /* 0x0000000000017941 */ /* 0x000fea0003800000 */
.L_x_490:
        /* <DEDUP_REMOVED lines=12> */
.L_x_493:
[----:B------:R-:W-:Y:S05]  /*13bd0*/  BSYNC B1 ;  /* 0x0000000000017941 */ /* 0x000fea0003800000 */
.L_x_492:
        /* <DEDUP_REMOVED lines=9> */
.L_x_495:
[----:B------:R-:W-:Y:S05]  /*13c70*/  BSYNC B1 ;  /* 0x0000000000017941 */ /* 0x000fea0003800000 */
.L_x_494:
        /* <DEDUP_REMOVED lines=9> */
.L_x_497:
[----:B------:R-:W-:Y:S05]  /*13d10*/  BSYNC B1 ;  /* 0x0000000000017941 */ /* 0x000fea0003800000 */
.L_x_496:
        /* <DEDUP_REMOVED lines=12> */
.L_x_499:
[----:B------:R-:W-:Y:S05]  /*13de0*/  BSYNC B1 ;  /* 0x0000000000017941 */ /* 0x000fea0003800000 */
.L_x_498:
        /* <DEDUP_REMOVED lines=12> */
.L_x_501:
[----:B------:R-:W-:Y:S05]  /*13eb0*/  BSYNC B1 ;  /* 0x0000000000017941 */ /* 0x000fea0003800000 */
.L_x_500:
        /* <DEDUP_REMOVED lines=9> */
.L_x_503:
[----:B------:R-:W-:Y:S05]  /*13f50*/  BSYNC B1 ;  /* 0x0000000000017941 */ /* 0x000fea0003800000 */
.L_x_502:
        /* <DEDUP_REMOVED lines=9> */
.L_x_505:
[----:B------:R-:W-:Y:S05]  /*13ff0*/  BSYNC B1 ;  /* 0x0000000000017941 */ /* 0x000fea0003800000 */
.L_x_504:
        /* <DEDUP_REMOVED lines=12> */
.L_x_507:
[----:B------:R-:W-:Y:S05]  /*140c0*/  BSYNC B1 ;  /* 0x0000000000017941 */ /* 0x000fea0003800000 */
.L_x_506:
        /* <DEDUP_REMOVED lines=12> */
.L_x_509:
[----:B------:R-:W-:Y:S05]  /*14190*/  BSYNC B1 ;  /* 0x0000000000017941 */ /* 0x000fea0003800000 */
.L_x_508:
        /* <DEDUP_REMOVED lines=9> */
.L_x_511:
[----:B------:R-:W-:Y:S05]  /*14230*/  BSYNC B1 ;  /* 0x0000000000017941 */ /* 0x000fea0003800000 */
.L_x_510:
        /* <DEDUP_REMOVED lines=9> */
.L_x_513:
[----:B------:R-:W-:Y:S05]  /*142d0*/  BSYNC B1 ;  /* 0x0000000000017941 */ /* 0x000fea0003800000 */
.L_x_512:
        /* <DEDUP_REMOVED lines=12> */
.L_x_515:
[----:B------:R-:W-:Y:S05]  /*143a0*/  BSYNC B1 ;  /* 0x0000000000017941 */ /* 0x000fea0003800000 */
.L_x_514:
        /* <DEDUP_REMOVED lines=12> */
.L_x_517:
[----:B------:R-:W-:Y:S05]  /*14470*/  BSYNC B1 ;  /* 0x0000000000017941 */ /* 0x000fea0003800000 */
.L_x_516:
        /* <DEDUP_REMOVED lines=9> */
.L_x_519:
[----:B------:R-:W-:Y:S05]  /*14510*/  BSYNC B1 ;  /* 0x0000000000017941 */ /* 0x000fea0003800000 */
.L_x_518:
        /* <DEDUP_REMOVED lines=9> */
.L_x_521:
[----:B------:R-:W-:Y:S05]  /*145b0*/  BSYNC B1 ;  /* 0x0000000000017941 */ /* 0x000fea0003800000 */
.L_x_520:
        /* <DEDUP_REMOVED lines=12> */
.L_x_523:
[----:B------:R-:W-:Y:S05]  /*14680*/  BSYNC B1 ;  /* 0x0000000000017941 */ /* 0x000fea0003800000 */
.L_x_522:
        /* <DEDUP_REMOVED lines=12> */
.L_x_525:
[----:B------:R-:W-:Y:S05]  /*14750*/  BSYNC B1 ;  /* 0x0000000000017941 */ /* 0x000fea0003800000 */
.L_x_524:
        /* <DEDUP_REMOVED lines=9> */
.L_x_527:
[----:B------:R-:W-:Y:S05]  /*147f0*/  BSYNC B1 ;  /* 0x0000000000017941 */ /* 0x000fea0003800000 */
.L_x_526:
        /* <DEDUP_REMOVED lines=9> */
.L_x_529:
[----:B------:R-:W-:Y:S05]  /*14890*/  BSYNC B1 ;  /* 0x0000000000017941 */ /* 0x000fea0003800000 */
.L_x_528:
        /* <DEDUP_REMOVED lines=12> */
.L_x_531:
[----:B------:R-:W-:Y:S05]  /*14960*/  BSYNC B1 ;  /* 0x0000000000017941 */ /* 0x000fea0003800000 */
.L_x_530:
        /* <DEDUP_REMOVED lines=12> */
.L_x_533:
[----:B------:R-:W-:Y:S05]  /*14a30*/  BSYNC B1 ;  /* 0x0000000000017941 */ /* 0x000fea0003800000 */
.L_x_532:
        /* <DEDUP_REMOVED lines=9> */
.L_x_535:
[----:B------:R-:W-:Y:S05]  /*14ad0*/  BSYNC B1 ;  /* 0x0000000000017941 */ /* 0x000fea0003800000 */
.L_x_534:
        /* <DEDUP_REMOVED lines=9> */
.L_x_537:
[----:B------:R-:W-:Y:S05]  /*14b70*/  BSYNC B1 ;  /* 0x0000000000017941 */ /* 0x000fea0003800000 */
.L_x_536:
[----:B-----5:R-:W-:Y:S01]  /*14b80*/  HADD2.F32 R5, -RZ, R3.H0_H0 ;  /* 0x20000003ff057230 */ /* 0x020fe20000004100 */
[----:B0-----:R-:W-:Y:S01]  /*14b90*/  @P2 MOV R4, R160 ;  /* 0x000000a000042202 */ /* 0x001fe20000000f00 */
[----:B------:R-:W-:Y:S01]  /*14ba0*/  BSSY B1, `(.L_x_538) ;  /* 0x000000a000017945 */ /* 0x000fe20003800000 */
[----:B------:R-:W-:Y:S02]  /*14bb0*/  ISETP.GT.AND P1, PT, R0, 0xf9, P1 ;  /* 0x000000f90000780c */ /* 0x000fe40000f24270 */
[----:B------:R-:W-:-:S04]  /*14bc0*/  FMUL R5, R5, R16 ;  /* 0x0000001005057220 */ /* 0x000fc80000400000 */
[----:B------:R-:W-:-:S05]  /*14bd0*/  FFMA R5, R150, R2, R5 ;  /* 0x0000000296057223 */ /* 0x000fca0000000005 */
[----:B------:R-:W-:-:S04]  /*14be0*/  F2FP.F16.F32.PACK_AB R5, RZ, R5 ;  /* 0x00000005ff05723e */ /* 0x000fc800000000ff */
[----:B-1--4-:R-:W-:Y:S01]  /*14bf0*/  PRMT R6, R5, 0x7610, R6 ;  /* 0x0000761005067816 */ /* 0x012fe20000000006 */
[----:B------:R-:W-:-:S05]  /*14c00*/  @P2 IMAD.MOV.U32 R5, RZ, RZ, R161 ;  /* 0x000000ffff052224 */ /* 0x000fca00078e00a1 */
[----:B------:R0:W-:Y:S01]  /*14c10*/  @P2 STG.E.U16 desc[UR36][R4.64+0x1f0], R6 ;  /* 0x0001f00604002986 */ /* 0x0001e2000c101524 */
[----:B------:R-:W-:Y:S05]  /*14c20*/  @!P1 BRA `(.L_x_539) ;  /* 0x0000000000049947 */ /* 0x000fea0003800000 */
[----:B------:R1:W5:Y:S02]  /*14c30*/  LDG.E.LTC128B.U16 R3, desc[UR36][R12.64+0x1f2] ;  /* 0x0001f2240c037981 */ /* 0x000364000c1e1520 */
.L_x_539:
[----:B------:R-:W-:Y:S05]  /*14c40*/  BSYNC B1 ;  /* 0x0000000000017941 */ /* 0x000fea0003800000 */
.L_x_538:
[----:B------:R-:W-:Y:S05]  /*14c50*/  @!P1 BRA `(.L_x_540) ;  /* 0x0000004c00b09947 */ /* 0x000fea0003800000 */
[----:B-----5:R-:W-:-:S05]  /*14c60*/  HADD2.F32 R3, -RZ, R3.H0_H0 ;  /* 0x20000003ff037230 */ /* 0x020fca0000004100 */
[----:B------:R-:W-:-:S04]  /*14c70*/  FMUL R0, R3, R16 ;  /* 0x0000001003007220 */ /* 0x000fc80000400000 */
[----:B------:R-:W-:-:S05]  /*14c80*/  FFMA R0, R151, R2, R0 ;  /* 0x0000000297007223 */ /* 0x000fca0000000000 */
[----:B------:R-:W-:-:S05]  /*14c90*/  F2FP.F16.F32.PACK_AB R0, RZ, R0 ;  /* 0x00000000ff00723e */ /* 0x000fca00000000ff */
[----:B------:R4:W-:Y:S01]  /*14ca0*/  STG.E.U16 desc[UR36][R160.64+0x1f2], R0 ;  /* 0x0001f200a0007986 */ /* 0x0009e2000c101524 */
[----:B------:R-:W-:Y:S05]  /*14cb0*/  BRA `(.L_x_540) ;  /* 0x0000004c00987947 */ /* 0x000fea0003800000 */
.L_x_33:
[----:B------:R-:W2:Y:S01]  /*14cc0*/  LDL.LU R3, [R1] ;  /* 0x0000000001037983 */ /* 0x000ea20000300800 */
[----:B------:R-:W-:-:S03]  /*14cd0*/  ULDC.64 UR4, c[0x0][0x5c0] ;  /* 0x0001700000047ab9 */ /* 0x000fc60000000a00 */
[----:B------:R-:W3:Y:S04]  /*14ce0*/  LDL.LU R9, [R1+0x60] ;  /* 0x0000600001097983 */ /* 0x000ee80000300800 */
[----:B------:R-:W4:Y:S04]  /*14cf0*/  LDL.LU R11, [R1+0x8c] ;  /* 0x00008c00010b7983 */ /* 0x000f280000300800 */
[----:B------:R-:W5:Y:S04]  /*14d00*/  LDL.LU R12, [R1+0x90] ;  /* 0x00009000010c7983 */ /* 0x000f680000300800 */
        /* <DEDUP_REMOVED lines=74> */
[----:B------:R-:W5:Y:S01]  /*151b0*/  LDL.LU R161, [R1+0x1cc] ;  /* 0x0001cc0001a17983 */ /* 0x000f620000300800 */
[----:B--2---:R-:W-:-:S03]  /*151c0*/  FMUL R3, R3, R2 ;  /* 0x0000000203037220 */ /* 0x004fc60000400000 */
[----:B------:R-:W2:Y:S01]  /*151d0*/  LDL.LU R160, [R1+0x1d0] ;  /* 0x0001d00001a07983 */ /* 0x000ea20000300800 */
[----:B------:R-:W-:-:S03]  /*151e0*/  LEA R4, P0, R6, UR4, 0x1 ;  /* 0x0000000406047c11 */ /* 0x000fc6000f8008ff */
[----:B------:R-:W2:Y:S04]  /*151f0*/  LDL.LU R159, [R1+0x1d4] ;  /* 0x0001d400019f7983 */ /* 0x000ea80000300800 */
[----:B------:R-:W2:Y:S04]  /*15200*/  LDL.LU R158, [R1+0x1d8] ;  /* 0x0001d800019e7983 */ /* 0x000ea80000300800 */
[----:B------:R-:W2:Y:S04]  /*15210*/  LDL.LU R157, [R1+0x1dc] ;  /* 0x0001dc00019d7983 */ /* 0x000ea80000300800 */
[----:B------:R-:W2:Y:S01]  /*15220*/  LDL.LU R156, [R1+0x1e0] ;  /* 0x0001e000019c7983 */ /* 0x000ea20000300800 */
[----:B------:R-:W-:-:S03]  /*15230*/  LEA.HI.X R5, R6, UR5, R10, 0x1, P0 ;  /* 0x0000000506057c11 */ /* 0x000fc600080f0c0a */
[----:B------:R-:W2:Y:S01]  /*15240*/  LDL.LU R155, [R1+0x1e4] ;  /* 0x0001e400019b7983 */ /* 0x000ea20000300800 */
[----:B------:R-:W-:-:S03]  /*15250*/  F2FP.F16.F32.PACK_AB R3, RZ, R3 ;  /* 0x00000003ff03723e */ /* 0x000fc600000000ff */
[----:B------:R-:W2:Y:S04]  /*15260*/  LDL.LU R154, [R1+0x1e8] ;  /* 0x0001e800019a7983 */ /* 0x000ea80000300800 */
[----:B------:R-:W2:Y:S04]  /*15270*/  LDL.LU R23, [R1+0x1ec] ;  /* 0x0001ec0001177983 */ /* 0x000ea80000300800 */
[----:B------:R-:W2:Y:S04]  /*15280*/  LDL.LU R22, [R1+0x1f0] ;  /* 0x0001f00001167983 */ /* 0x000ea80000300800 */
[----:B------:R-:W2:Y:S04]  /*15290*/  LDL.LU R21, [R1+0x1f4] ;  /* 0x0001f40001157983 */ /* 0x000ea80000300800 */
[----:B------:R-:W2:Y:S04]  /*152a0*/  LDL.LU R20, [R1+0x1f8] ;  /* 0x0001f80001147983 */ /* 0x000ea80000300800 */
[----:B------:R-:W2:Y:S04]  /*152b0*/  LDL.LU R19, [R1+0x1fc] ;  /* 0x0001fc0001137983 */ /* 0x000ea80000300800 */
[----:B------:R-:W3:Y:S04]  /*152c0*/  LDL.LU R7, [R1+0x8] ;  /* 0x0000080001077983 */ /* 0x000ee80000300800 */
[----:B------:R-:W4:Y:S04]  /*152d0*/  LDL.LU R6, [R1+0xc] ;  /* 0x00000c0001067983 */ /* 0x000f280000300800 */
[----:B------:R0:W-:Y:S04]  /*152e0*/  @P1 STG.E.U16 desc[UR36][R4.64], R3 ;  /* 0x0000000304001986 */ /* 0x0001e8000c101524 */
[----:B0-----:R-:W5:Y:S01]  /*152f0*/  LDL.LU R3, [R1+0x4] ;  /* 0x0000040001037983 */ /* 0x001f620000300800 */
[----:B------:R-:W-:Y:S01]  /*15300*/  ISETP.GT.AND P0, PT, R0, 0x1, P3 ;  /* 0x000000010000780c */ /* 0x000fe20001f04270 */
[----:B------:R-:W-:Y:S01]  /*15310*/  USHF.L.U32 UR5, UR8, 0x4, URZ ;  /* 0x0000000408057899 */ /* 0x000fe2000800063f */
[----:B------:R-:W-:Y:S01]  /*15320*/  ISETP.GT.AND P2, PT, R153, 0x8, PT ;  /* 0x000000089900780c */ /* 0x000fe20003f44270 */
[----:B------:R-:W-:Y:S01]  /*15330*/  USHF.L.U64.HI UR4, UR8, 0x4, UR9 ;  /* 0x0000000408047899 */ /* 0x000fe20008010209 */
[----:B---3--:R-:W-:-:S05]  /*15340*/  FMUL R7, R7, R2 ;  /* 0x0000000207077220 */ /* 0x008fca0000400000 */
[----:B------:R-:W-:-:S04]  /*15350*/  F2FP.F16.F32.PACK_AB R7, RZ, R7 ;  /* 0x00000007ff07723e */ /* 0x000fc800000000ff */
[----:B------:R-:W-:Y:S01]  /*15360*/  PRMT R8, R7, 0x7610, R8 ;  /* 0x0000761007087816 */ /* 0x000fe20000000008 */
[----:B-----5:R-:W-:-:S05]  /*15370*/  FMUL R3, R3, R2 ;  /* 0x0000000203037220 */ /* 0x020fca0000400000 */
[----:B------:R-:W-:-:S05]  /*15380*/  F2FP.F16.F32.PACK_AB R3, RZ, R3 ;  /* 0x00000003ff03723e */ /* 0x000fca00000000ff */
[----:B------:R4:W-:Y:S01]  /*15390*/  @P0 STG.E.U16 desc[UR36][R4.64+0x2], R3 ;  /* 0x0000020304000986 */ /* 0x0009e2000c101524 */
[----:B------:R-:W-:Y:S01]  /*153a0*/  ISETP.GT.AND P0, PT, R0, RZ, P2 ;  /* 0x000000ff0000720c */ /* 0x000fe20001704270 */
[----:B----4-:R-:W-:Y:S01]  /*153b0*/  FMUL R3, R6, R2 ;  /* 0x0000000206037220 */ /* 0x010fe20000400000 */
[----:B------:R-:W-:-:S04]  /*153c0*/  IADD3 R6, P1, R4, UR5, RZ ;  /* 0x0000000504067c10 */ /* 0x000fc8000ff3e0ff */
[----:B------:R-:W-:Y:S02]  /*153d0*/  IADD3.X R7, R5, UR4, RZ, P1, !PT ;  /* 0x0000000405077c10 */ /* 0x000fe40008ffe4ff */
[----:B------:R-:W-:-:S05]  /*153e0*/  F2FP.F16.F32.PACK_AB R3, RZ, R3 ;  /* 0x00000003ff03723e */ /* 0x000fca00000000ff */
[----:B------:R0:W-:Y:S01]  /*153f0*/  @P0 STG.E.U16 desc[UR36][R6.64], R8 ;  /* 0x0000000806000986 */ /* 0x0001e2000c101524 */
[----:B------:R-:W-:-:S03]  /*15400*/  ISETP.GT.AND P0, PT, R0, 0x1, P2 ;  /* 0x000000010000780c */ /* 0x000fc60001704270 */
[----:B0-----:R-:W3:Y:S10]  /*15410*/  LDL.LU R8, [R1+0x50] ;  /* 0x0000500001087983 */ /* 0x001ef40000300800 */
[----:B------:R0:W-:Y:S04]  /*15420*/  @P0 STG.E.U16 desc[UR36][R6.64+0x2], R3 ;  /* 0x0000020306000986 */ /* 0x0001e8000c101524 */
[----:B0-----:R-:W4:Y:S01]  /*15430*/  LDL.LU R3, [R1+0x10] ;  /* 0x0000100001037983 */ /* 0x001f220000300800 */
[----:B------:R-:W-:Y:S01]  /*15440*/  ISETP.GT.AND P0, PT, R0, 0x8, P3 ;  /* 0x000000080000780c */ /* 0x000fe20001f04270 */
[----:B----4-:R-:W-:-:S05]  /*15450*/  FMUL R3, R3, R2 ;  /* 0x0000000203037220 */ /* 0x010fca0000400000 */
[----:B------:R-:W-:-:S07]  /*15460*/  F2FP.F16.F32.PACK_AB R3, RZ, R3 ;  /* 0x00000003ff03723e */ /* 0x000fce00000000ff */
        /* <DEDUP_REMOVED lines=73> */
[----:B---3--:R-:W-:-:S05]  /*15900*/  FMUL R8, R8, R2 ;  /* 0x0000000208087220 */ /* 0x008fca0000400000 */
[----:B------:R-:W-:Y:S01]  /*15910*/  F2FP.F16.F32.PACK_AB R8, RZ, R8 ;  /* 0x00000008ff08723e */ /* 0x000fe200000000ff */
[----:B----4-:R-:W-:-:S05]  /*15920*/  FMUL R3, R3, R2 ;  /* 0x0000000203037220 */ /* 0x010fca0000400000 */
[----:B------:R-:W-:-:S05]  /*15930*/  F2FP.F16.F32.PACK_AB R3, RZ, R3 ;  /* 0x00000003ff03723e */ /* 0x000fca00000000ff */
[----:B------:R0:W-:Y:S01]  /*15940*/  @P0 STG.E.U16 desc[UR36][R6.64+0x42], R3 ;  /* 0x0000420306000986 */ /* 0x0001e2000c101524 */
[----:B------:R-:W-:-:S03]  /*15950*/  ISETP.GT.AND P0, PT, R0, 0x28, P3 ;  /* 0x000000280000780c */ /* 0x000fc60001f04270 */
[----:B0-----:R-:W3:Y:S01]  /*15960*/  LDL.LU R3, [R1+0x54] ;  /* 0x0000540001037983 */ /* 0x001ee20000300800 */
[----:B------:R-:W-:-:S09]  /*15970*/  ISETP.GT.AND P1, PT, R0, 0x29, P3 ;  /* 0x000000290000780c */ /* 0x000fd20001f24270 */
[----:B------:R0:W-:Y:S04]  /*15980*/  @P0 STG.E.U16 desc[UR36][R4.64+0x50], R8 ;  /* 0x0000500804000986 */ /* 0x0001e8000c101524 */
[----:B0-----:R-:W4:Y:S01]  /*15990*/  LDL.LU R8, [R1+0x58] ;  /* 0x0000580001087983 */ /* 0x001f220000300800 */
[----:B---3--:R-:W-:-:S05]  /*159a0*/  FMUL R3, R3, R2 ;  /* 0x0000000203037220 */ /* 0x008fca0000400000 */
[----:B------:R-:W-:-:S05]  /*159b0*/  F2FP.F16.F32.PACK_AB R3, RZ, R3 ;  /* 0x00000003ff03723e */ /* 0x000fca00000000ff */
[----:B------:R0:W-:Y:S01]  /*159c0*/  @P1 STG.E.U16 desc[UR36][R4.64+0x52], R3 ;  /* 0x0000520304001986 */ /* 0x0001e2000c101524 */
[----:B----4-:R-:W-:-:S05]  /*159d0*/  FMUL R8, R8, R2 ;  /* 0x0000000208087220 */ /* 0x010fca0000400000 */
[----:B------:R-:W-:Y:S01]  /*159e0*/  F2FP.F16.F32.PACK_AB R8, RZ, R8 ;  /* 0x00000008ff08723e */ /* 0x000fe200000000ff */
[----:B0-----:R-:W3:Y:S03]  /*159f0*/  LDL.LU R3, [R1+0x5c] ;  /* 0x00005c0001037983 */ /* 0x001ee60000300800 */
[----:B------:R-:W-:Y:S02]  /*15a00*/  PRMT R10, R8, 0x7610, R10 ;  /* 0x00007610080a7816 */ /* 0x000fe4000000000a */
[----:B------:R-:W4:Y:S01]  /*15a10*/  LDL.LU R8, [R1+0x64] ;  /* 0x0000640001087983 */ /* 0x000f220000300800 */
[C---:B------:R-:W-:Y:S02]  /*15a20*/  ISETP.GT.AND P1, PT, R0.reuse, 0x28, P2 ;  /* 0x000000280000780c */ /* 0x040fe40001724270 */
[C---:B------:R-:W-:Y:S02]  /*15a30*/  ISETP.GT.AND P4, PT, R0.reuse, 0x29, P2 ;  /* 0x000000290000780c */ /* 0x040fe40001784270 */
[C---:B------:R-:W-:Y:S01]  /*15a40*/  ISETP.GT.AND P5, PT, R0.reuse, 0x30, P3 ;  /* 0x000000300000780c */ /* 0x040fe20001fa4270 */
[----:B------:R-:W-:Y:S01]  /*15a50*/  FMUL R9, R9, R2 ;  /* 0x0000000209097220 */ /* 0x000fe20000400000 */
[----:B------:R-:W-:-:S04]  /*15a60*/  ISETP.GT.AND P0, PT, R0, 0x31, P3 ;  /* 0x000000310000780c */ /* 0x000fc80001f04270 */
[----:B------:R-:W-:-:S03]  /*15a70*/  F2FP.F16.F32.PACK_AB R9, RZ, R9 ;  /* 0x00000009ff09723e */ /* 0x000fc600000000ff */
[----:B------:R0:W-:Y:S04]  /*15a80*/  @P1 STG.E.U16 desc[UR36][R6.64+0x50], R10 ;  /* 0x0000500a06001986 */ /* 0x0001e8000c101524 */
[----:B0-----:R-:W5:Y:S01]  /*15a90*/  LDL.LU R10, [R1+0x74] ;  /* 0x00007400010a7983 */ /* 0x001f620000300800 */
[----:B---3--:R-:W-:-:S05]  /*15aa0*/  FMUL R3, R3, R2 ;  /* 0x0000000203037220 */ /* 0x008fca0000400000 */
[----:B------:R-:W-:Y:S01]  /*15ab0*/  F2FP.F16.F32.PACK_AB R3, RZ, R3 ;  /* 0x00000003ff03723e */ /* 0x000fe200000000ff */
[----:B----4-:R-:W-:-:S04]  /*15ac0*/  FMUL R8, R8, R2 ;  /* 0x0000000208087220 */ /* 0x010fc80000400000 */
[----:B------:R0:W-:Y:S04]  /*15ad0*/  @P4 STG.E.U16 desc[UR36][R6.64+0x52], R3 ;  /* 0x0000520306004986 */ /* 0x0001e8000c101524 */
[----:B------:R1:W-:Y:S01]  /*15ae0*/  @P5 STG.E.U16 desc[UR36][R4.64+0x60], R9 ;  /* 0x0000600904005986 */ /* 0x0003e2000c101524 */
[----:B0-----:R-:W-:-:S03]  /*15af0*/  F2FP.F16.F32.PACK_AB R3, RZ, R8 ;  /* 0x00000008ff03723e */ /* 0x001fc600000000ff */
[----:B------:R-:W3:Y:S01]  /*15b00*/  LDL.LU R8, [R1+0x68] ;  /* 0x0000680001087983 */ /* 0x000ee20000300800 */
[----:B-1----:R-:W-:-:S03]  /*15b10*/  PRMT R9, R3, 0x7610, R9 ;  /* 0x0000761003097816 */ /* 0x002fc60000000009 */
[----:B------:R-:W4:Y:S04]  /*15b20*/  LDL.LU R3, [R1+0x6c] ;  /* 0x00006c0001037983 */ /* 0x000f280000300800 */
[----:B------:R0:W-:Y:S04]  /*15b30*/  @P0 STG.E.U16 desc[UR36][R4.64+0x62], R9 ;  /* 0x0000620904000986 */ /* 0x0001e8000c101524 */
[----:B0-----:R-:W2:Y:S01]  /*15b40*/  LDL.LU R9, [R1+0x70] ;  /* 0x0000700001097983 */ /* 0x001ea20000300800 */
[----:B------:R-:W-:Y:S01]  /*15b50*/  ISETP.GT.AND P1, PT, R0, 0x30, P2 ;  /* 0x000000300000780c */ /* 0x000fe20001724270 */
[----:B---3--:R-:W-:-:S05]  /*15b60*/  FMUL R8, R8, R2 ;  /* 0x0000000208087220 */ /* 0x008fca0000400000 */
[----:B------:R-:W-:-:S07]  /*15b70*/  F2FP.F16.F32.PACK_AB R8, RZ, R8 ;  /* 0x00000008ff08723e */ /* 0x000fce00000000ff */
[----:B------:R0:W-:Y:S01]  /*15b80*/  @P1 STG.E.U16 desc[UR36][R6.64+0x60], R8 ;  /* 0x0000600806001986 */ /* 0x0001e2000c101524 */
[----:B--2---:R-:W-:-:S05]  /*15b90*/  FMUL R9, R9, R2 ;  /* 0x0000000209097220 */ /* 0x004fca0000400000 */
[----:B0-----:R-:W-:-:S04]  /*15ba0*/  F2FP.F16.F32.PACK_AB R8, RZ, R9 ;  /* 0x00000009ff08723e */ /* 0x001fc800000000ff */
[----:B------:R-:W-:Y:S02]  /*15bb0*/  PRMT R9, R8, 0x7610, R9 ;  /* 0x0000761008097816 */ /* 0x000fe40000000009 */
[----:B------:R-:W2:Y:S01]  /*15bc0*/  LDL.LU R8, [R1+0x78] ;  /* 0x0000780001087983 */ /* 0x000ea20000300800 */
[C---:B------:R-:W-:Y:S01]  /*15bd0*/  ISETP.GT.AND P4, PT, R0.reuse, 0x31, P2 ;  /* 0x000000310000780c */ /* 0x040fe20001784270 */
[-C--:B----4-:R-:W-:Y:S01]  /*15be0*/  FMUL R3, R3, R2.reuse ;  /* 0x0000000203037220 */ /* 0x090fe20000400000 */
[----:B------:R-:W-:Y:S01]  /*15bf0*/  ISETP.GT.AND P5, PT, R0, 0x38, P3 ;  /* 0x000000380000780c */ /* 0x000fe20001fa4270 */
[----:B-----5:R-:W-:-:S03]  /*15c00*/  FMUL R10, R10, R2 ;  /* 0x000000020a0a7220 */ /* 0x020fc60000400000 */
[----:B------:R-:W-:Y:S02]  /*15c10*/  F2FP.F16.F32.PACK_AB R3, RZ, R3 ;  /* 0x00000003ff03723e */ /* 0x000fe400000000ff */
[----:B------:R-:W-:-:S05]  /*15c20*/  ISETP.GT.AND P6, PT, R0, 0x39, P3 ;  /* 0x000000390000780c */ /* 0x000fca0001fc4270 */
[----:B------:R0:W-:Y:S04]  /*15c30*/  @P4 STG.E.U16 desc[UR36][R6.64+0x62], R3 ;  /* 0x0000620306004986 */ /* 0x0001e8000c101524 */
[----:B------:R1:W-:Y:S01]  /*15c40*/  @P5 STG.E.U16 desc[UR36][R4.64+0x70], R9 ;  /* 0x0000700904005986 */ /* 0x0003e2000c101524 */
[----:B0-----:R-:W-:-:S04]  /*15c50*/  F2FP.F16.F32.PACK_AB R3, RZ, R10 ;  /* 0x0000000aff03723e */ /* 0x001fc800000000ff */
[----:B------:R-:W-:Y:S01]  /*15c60*/  PRMT R10, R3, 0x7610, R10 ;  /* 0x00007610030a7816 */ /* 0x000fe2000000000a */
[----:B-1----:R-:W3:Y:S04]  /*15c70*/  LDL.LU R9, [R1+0x80] ;  /* 0x0000800001097983 */ /* 0x002ee80000300800 */
[----:B------:R0:W-:Y:S01]  /*15c80*/  @P6 STG.E.U16 desc[UR36][R4.64+0x72], R10 ;  /* 0x0000720a04006986 */ /* 0x0001e2000c101524 */
[----:B--2---:R-:W-:-:S05]  /*15c90*/  FMUL R8, R8, R2 ;  /* 0x0000000208087220 */ /* 0x004fca0000400000 */
[----:B------:R-:W-:Y:S02]  /*15ca0*/  F2FP.F16.F32.PACK_AB R3, RZ, R8 ;  /* 0x00000008ff03723e */ /* 0x000fe400000000ff */
[----:B------:R-:W2:Y:S02]  /*15cb0*/  LDL.LU R8, [R1+0x7c] ;  /* 0x00007c0001087983 */ /* 0x000ea40000300800 */
[----:B0-----:R-:W-:Y:S02]  /*15cc0*/  PRMT R10, R3, 0x7610, R10 ;  /* 0x00007610030a7816 */ /* 0x001fe4000000000a */
[----:B------:R-:W4:Y:S01]  /*15cd0*/  LDL.LU R3, [R1+0x84] ;  /* 0x0000840001037983 */ /* 0x000f220000300800 */
[C---:B------:R-:W-:Y:S02]  /*15ce0*/  ISETP.GT.AND P0, PT, R0.reuse, 0x38, P2 ;  /* 0x000000380000780c */ /* 0x040fe40001704270 */
[C---:B------:R-:W-:Y:S02]  /*15cf0*/  ISETP.GT.AND P1, PT, R0.reuse, 0x39, P2 ;  /* 0x000000390000780c */ /* 0x040fe40001724270 */
[----:B------:R-:W-:-:S02]  /*15d00*/  ISETP.GT.AND P4, PT, R0, 0x40, P3 ;  /* 0x000000400000780c */ /* 0x000fc40001f84270 */
[----:B------:R-:W-:-:S07]  /*15d10*/  ISETP.GT.AND P5, PT, R0, 0x41, P3 ;  /* 0x000000410000780c */ /* 0x000fce0001fa4270 */
[----:B------:R0:W-:Y:S01]  /*15d20*/  @P0 STG.E.U16 desc[UR36][R6.64+0x70], R10 ;  /* 0x0000700a06000986 */ /* 0x0001e2000c101524 */
[----:B---3--:R-:W-:-:S05]  /*15d30*/  FMUL R9, R9, R2 ;  /* 0x0000000209097220 */ /* 0x008fca0000400000 */
[----:B------:R-:W-:Y:S01]  /*15d40*/  F2FP.F16.F32.PACK_AB R9, RZ, R9 ;  /* 0x00000009ff09723e */ /* 0x000fe200000000ff */
[-C--:B--2---:R-:W-:Y:S01]  /*15d50*/  FMUL R8, R8, R2.reuse ;  /* 0x0000000208087220 */ /* 0x084fe20000400000 */
[----:B----4-:R-:W-:-:S04]  /*15d60*/  FMUL R3, R3, R2 ;  /* 0x0000000203037220 */ /* 0x010fc80000400000 */
[----:B------:R-:W-:-:S04]  /*15d70*/  F2FP.F16.F32.PACK_AB R8, RZ, R8 ;  /* 0x00000008ff08723e */ /* 0x000fc800000000ff */
[----:B0-----:R-:W-:Y:S02]  /*15d80*/  PRMT R10, R8, 0x7610, R10 ;  /* 0x00007610080a7816 */ /* 0x001fe4000000000a */
[----:B------:R-:W-:Y:S01]  /*15d90*/  F2FP.F16.F32.PACK_AB R3, RZ, R3 ;  /* 0x00000003ff03723e */ /* 0x000fe200000000ff */
[----:B------:R-:W2:Y:S04]  /*15da0*/  LDL.LU R8, [R1+0x88] ;  /* 0x0000880001087983 */ /* 0x000ea80000300800 */
[----:B------:R-:W-:Y:S04]  /*15db0*/  @P1 STG.E.U16 desc[UR36][R6.64+0x72], R10 ;  /* 0x0000720a06001986 */ /* 0x000fe8000c101524 */
[----:B------:R0:W-:Y:S04]  /*15dc0*/  @P4 STG.E.U16 desc[UR36][R4.64+0x80], R9 ;  /* 0x0000800904004986 */ /* 0x0001e8000c101524 */
[----:B------:R1:W-:Y:S04]  /*15dd0*/  @P5 STG.E.U16 desc[UR36][R4.64+0x82], R3 ;  /* 0x0000820304005986 */ /* 0x0003e8000c101524 */
[----:B0-----:R-:W3:Y:S04]  /*15de0*/  LDL.LU R9, [R1+0x94] ;  /* 0x0000940001097983 */ /* 0x001ee80000300800 */
[----:B-1----:R-:W4:Y:S01]  /*15df0*/  LDL.LU R3, [R1+0x98] ;  /* 0x0000980001037983 */ /* 0x002f220000300800 */
[----:B------:R-:W-:Y:S01]  /*15e00*/  ISETP.GT.AND P0, PT, R0, 0x40, P2 ;  /* 0x000000400000780c */ /* 0x000fe20001704270 */
[----:B--2---:R-:W-:-:S05]  /*15e10*/  FMUL R8, R8, R2 ;  /* 0x0000000208087220 */ /* 0x004fca0000400000 */
[----:B------:R-:W-:-:S07]  /*15e20*/  F2FP.F16.F32.PACK_AB R8, RZ, R8 ;  /* 0x00000008ff08723e */ /* 0x000fce00000000ff */
[----:B------:R0:W-:Y:S01]  /*15e30*/  @P0 STG.E.U16 desc[UR36][R6.64+0x80], R8 ;  /* 0x0000800806000986 */ /* 0x0001e2000c101524 */
[----:B----4-:R-:W-:-:S05]  /*15e40*/  FMUL R3, R3, R2 ;  /* 0x0000000203037220 */ /* 0x010fca0000400000 */
[----:B0-----:R-:W-:Y:S02]  /*15e50*/  F2FP.F16.F32.PACK_AB R8, RZ, R3 ;  /* 0x00000003ff08723e */ /* 0x001fe400000000ff */
[----:B------:R-:W2:Y:S02]  /*15e60*/  LDL.LU R3, [R1+0x9c] ;  /* 0x00009c0001037983 */ /* 0x000ea40000300800 */
[----:B------:R-:W-:Y:S02]  /*15e70*/  PRMT R13, R8, 0x7610, R13 ;  /* 0x00007610080d7816 */ /* 0x000fe4000000000d */
[----:B------:R-:W4:Y:S01]  /*15e80*/  LDL.LU R8, [R1+0xa0] ;  /* 0x0000a00001087983 */ /* 0x000f220000300800 */
[C---:B------:R-:W-:Y:S01]  /*15e90*/  ISETP.GT.AND P1, PT, R0.reuse, 0x41, P2 ;  /* 0x000000410000780c */ /* 0x040fe20001724270 */
[-C--:B---3--:R-:W-:Y:S01]  /*15ea0*/  FMUL R9, R9, R2.reuse ;  /* 0x0000000209097220 */ /* 0x088fe20000400000 */
[-C--:B------:R-:W-:Y:S01]  /*15eb0*/  FMUL R11, R11, R2.reuse ;  /* 0x000000020b0b7220 */ /* 0x080fe20000400000 */
[----:B------:R-:W-:Y:S01]  /*15ec0*/  ISETP.GT.AND P4, PT, R0, 0x48, P3 ;  /* 0x000000480000780c */ /* 0x000fe20001f84270 */
[----:B------:R-:W-:-:S02]  /*15ed0*/  FMUL R12, R12, R2 ;  /* 0x000000020c0c7220 */ /* 0x000fc40000400000 */
[----:B------:R-:W-:Y:S02]  /*15ee0*/  F2FP.F16.F32.PACK_AB R9, RZ, R9 ;  /* 0x00000009ff09723e */ /* 0x000fe400000000ff */
[----:B------:R-:W-:Y:S02]  /*15ef0*/  F2FP.F16.F32.PACK_AB R11, RZ, R11 ;  /* 0x0000000bff0b723e */ /* 0x000fe400000000ff */
[----:B------:R-:W-:Y:S02]  /*15f00*/  F2FP.F16.F32.PACK_AB R10, RZ, R12 ;  /* 0x0000000cff0a723e */ /* 0x000fe400000000ff */
[----:B------:R-:W-:Y:S02]  /*15f10*/  PRMT R12, R9, 0x7610, R12 ;  /* 0x00007610090c7816 */ /* 0x000fe4000000000c */
[C---:B------:R-:W-:Y:S01]  /*15f20*/  ISETP.GT.AND P5, PT, R0.reuse, 0x49, P3 ;  /* 0x000000490000780c */ /* 0x040fe20001fa4270 */
[----:B------:R-:W-:Y:S01]  /*15f30*/  @P1 STG.E.U16 desc[UR36][R6.64+0x82], R11 ;  /* 0x0000820b06001986 */ /* 0x000fe2000c101524 */
[----:B------:R-:W-:-:S02]  /*15f40*/  ISETP.GT.AND P0, PT, R0, 0x48, P2 ;  /* 0x000000480000780c */ /* 0x000fc40001704270 */
[C---:B------:R-:W-:Y:S01]  /*15f50*/  ISETP.GT.AND P1, PT, R0.reuse, 0x49, P2 ;  /* 0x000000490000780c */ /* 0x040fe20001724270 */
[----:B------:R0:W-:Y:S01]  /*15f60*/  @P4 STG.E.U16 desc[UR36][R4.64+0x90], R10 ;  /* 0x0000900a04004986 */ /* 0x0001e2000c101524 */
[----:B------:R-:W-:-:S07]  /*15f70*/  ISETP.GT.AND P4, PT, R0, 0x50, P3 ;  /* 0x000000500000780c */ /* 0x000fce0001f84270 */
[----:B------:R1:W-:Y:S01]  /*15f80*/  @P5 STG.E.U16 desc[UR36][R4.64+0x92], R12 ;  /* 0x0000920c04005986 */ /* 0x0003e2000c101524 */
[----:B------:R-:W-:-:S03]  /*15f90*/  ISETP.GT.AND P5, PT, R0, 0x51, P3 ;  /* 0x000000510000780c */ /* 0x000fc60001fa4270 */
[----:B------:R3:W-:Y:S01]  /*15fa0*/  @P0 STG.E.U16 desc[UR36][R6.64+0x90], R13 ;  /* 0x0000900d06000986 */ /* 0x0007e2000c101524 */
[C---:B------:R-:W-:Y:S02]  /*15fb0*/  ISETP.GT.AND P0, PT, R0.reuse, 0x51, P2 ;  /* 0x000000510000780c */ /* 0x040fe40001704270 */
[----:B------:R-:W-:Y:S01]  /*15fc0*/  ISETP.GT.AND P6, PT, R0, 0x71, P3 ;  /* 0x000000710000780c */ /* 0x000fe20001fc4270 */
[----:B--2---:R-:W-:-:S05]  /*15fd0*/  FMUL R3, R3, R2 ;  /* 0x0000000203037220 */ /* 0x004fca0000400000 */
[----:B------:R-:W-:Y:S01]  /*15fe0*/  F2FP.F16.F32.PACK_AB R9, RZ, R3 ;  /* 0x00000003ff09723e */ /* 0x000fe200000000ff */
[-C--:B----4-:R-:W-:Y:S01]  /*15ff0*/  FMUL R3, R8, R2.reuse ;  /* 0x0000000208037220 */ /* 0x090fe20000400000 */
[----:B------:R-:W-:-:S04]  /*16000*/  FMUL R8, R235, R2 ;  /* 0x00000002eb087220 */ /* 0x000fc80000400000 */
[----:B------:R-:W-:Y:S02]  /*16010*/  F2FP.F16.F32.PACK_AB R3, RZ, R3 ;  /* 0x00000003ff03723e */ /* 0x000fe400000000ff */
[----:B0-----:R-:W-:Y:S02]  /*16020*/  PRMT R10, R9, 0x7610, R10 ;  /* 0x00007610090a7816 */ /* 0x001fe4000000000a */
[----:B------:R-:W-:Y:S01]  /*16030*/  PRMT R11, R3, 0x7610, R11 ;  /* 0x00007610030b7816 */ /* 0x000fe2000000000b */
[----:B------:R-:W-:Y:S01]  /*16040*/  FMUL R3, R233, R2 ;  /* 0x00000002e9037220 */ /* 0x000fe20000400000 */
[----:B------:R-:W-:Y:S01]  /*16050*/  F2FP.F16.F32.PACK_AB R8, RZ, R8 ;  /* 0x00000008ff08723e */ /* 0x000fe200000000ff */
[----:B------:R-:W-:Y:S01]  /*16060*/  FMUL R9, R234, R2 ;  /* 0x00000002ea097220 */ /* 0x000fe20000400000 */
[----:B------:R0:W-:Y:S02]  /*16070*/  @P1 STG.E.U16 desc[UR36][R6.64+0x92], R10 ;  /* 0x0000920a06001986 */ /* 0x0001e4000c101524 */
[----:B-1----:R-:W-:-:S02]  /*16080*/  PRMT R12, R8, 0x7610, R12 ;  /* 0x00007610080c7816 */ /* 0x002fc4000000000c */
[----:B------:R-:W-:Y:S01]  /*16090*/  F2FP.F16.F32.PACK_AB R8, RZ, R3 ;  /* 0x00000003ff08723e */ /* 0x000fe200000000ff */
[-C--:B------:R-:W-:Y:S01]  /*160a0*/  FMUL R3, R232, R2.reuse ;  /* 0x00000002e8037220 */ /* 0x080fe20000400000 */
[C---:B------:R-:W-:Y:S02]  /*160b0*/  ISETP.GT.AND P1, PT, R0.reuse, 0x50, P2 ;  /* 0x000000500000780c */ /* 0x040fe40001724270 */
[----:B------:R-:W-:Y:S01]  /*160c0*/  F2FP.F16.F32.PACK_AB R9, RZ, R9 ;  /* 0x00000009ff09723e */ /* 0x000fe200000000ff */
[----:B------:R1:W-:Y:S01]  /*160d0*/  @P4 STG.E.U16 desc[UR36][R4.64+0xa0], R11 ;  /* 0x0000a00b04004986 */ /* 0x0003e2000c101524 */
[----:B------:R-:W-:Y:S02]  /*160e0*/  ISETP.GT.AND P4, PT, R0, 0x58, P3 ;  /* 0x000000580000780c */ /* 0x000fe40001f84270 */
[----:B---3--:R-:W-:Y:S02]  /*160f0*/  PRMT R13, R9, 0x7610, R13 ;  /* 0x00007610090d7816 */ /* 0x008fe4000000000d */
[----:B------:R-:W-:Y:S01]  /*16100*/  F2FP.F16.F32.PACK_AB R9, RZ, R3 ;  /* 0x00000003ff09723e */ /* 0x000fe200000000ff */
[-C--:B------:R-:W-:Y:S01]  /*16110*/  FMUL R3, R230, R2.reuse ;  /* 0x00000002e6037220 */ /* 0x080fe20000400000 */
[----:B------:R-:W-:Y:S01]  /*16120*/  PRMT R14, R8, 0x7610, R14 ;  /* 0x00007610080e7816 */ /* 0x000fe2000000000e */
[----:B------:R-:W-:Y:S01]  /*16130*/  FMUL R8, R231, R2 ;  /* 0x00000002e7087220 */ /* 0x000fe20000400000 */
[----:B------:R2:W-:Y:S01]  /*16140*/  @P5 STG.E.U16 desc[UR36][R4.64+0xa2], R12 ;  /* 0x0000a20c04005986 */ /* 0x0005e2000c101524 */
[----:B------:R-:W-:-:S02]  /*16150*/  ISETP.GT.AND P5, PT, R0, 0x59, P3 ;  /* 0x000000590000780c */ /* 0x000fc40001fa4270 */
[----:B------:R-:W-:Y:S01]  /*16160*/  F2FP.F16.F32.PACK_AB R3, RZ, R3 ;  /* 0x00000003ff03723e */ /* 0x000fe200000000ff */
[----:B------:R-:W-:Y:S01]  /*16170*/  @P1 STG.E.U16 desc[UR36][R6.64+0xa0], R13 ;  /* 0x0000a00d06001986 */ /* 0x000fe2000c101524 */
[----:B0-----:R-:W-:Y:S01]  /*16180*/  F2FP.F16.F32.PACK_AB R10, RZ, R8 ;  /* 0x00000008ff0a723e */ /* 0x001fe200000000ff */
[-C--:B------:R-:W-:Y:S01]  /*16190*/  FMUL R8, R229, R2.reuse ;  /* 0x00000002e5087220 */ /* 0x080fe20000400000 */
[----:B-1----:R-:W-:Y:S01]  /*161a0*/  PRMT R11, R3, 0x7610, R11 ;  /* 0x00007610030b7816 */ /* 0x002fe2000000000b */
[----:B------:R-:W-:Y:S01]  /*161b0*/  @P0 STG.E.U16 desc[UR36][R6.64+0xa2], R14 ;  /* 0x0000a20e06000986 */ /* 0x000fe2000c101524 */
[----:B------:R-:W-:Y:S01]  /*161c0*/  ISETP.GT.AND P0, PT, R0, 0x58, P2 ;  /* 0x000000580000780c */ /* 0x000fe20001704270 */
[----:B------:R-:W-:Y:S01]  /*161d0*/  FMUL R3, R228, R2 ;  /* 0x00000002e4037220 */ /* 0x000fe20000400000 */
[C---:B------:R-:W-:Y:S01]  /*161e0*/  ISETP.GT.AND P1, PT, R0.reuse, 0x59, P2 ;  /* 0x000000590000780c */ /* 0x040fe20001724270 */
[----:B------:R0:W-:Y:S01]  /*161f0*/  @P4 STG.E.U16 desc[UR36][R4.64+0xb0], R9 ;  /* 0x0000b00904004986 */ /* 0x0001e2000c101524 */
[----:B------:R-:W-:-:S02]  /*16200*/  ISETP.GT.AND P4, PT, R0, 0x60, P3 ;  /* 0x000000600000780c */ /* 0x000fc40001f84270 */
[----:B------:R-:W-:Y:S01]  /*16210*/  F2FP.F16.F32.PACK_AB R8, RZ, R8 ;  /* 0x00000008ff08723e */ /* 0x000fe200000000ff */
[----:B------:R1:W-:Y:S03]  /*16220*/  @P5 STG.E.U16 desc[UR36][R4.64+0xb2], R10 ;  /* 0x0000b20a04005986 */ /* 0x0003e6000c101524 */
[----:B--2---:R-:W-:Y:S02]  /*16230*/  PRMT R12, R8, 0x7610, R12 ;  /* 0x00007610080c7816 */ /* 0x004fe4000000000c */
[----:B0-----:R-:W-:Y:S01]  /*16240*/  F2FP.F16.F32.PACK_AB R9, RZ, R3 ;  /* 0x00000003ff09723e */ /* 0x001fe200000000ff */
[-C--:B------:R-:W-:Y:S01]  /*16250*/  FMUL R3, R227, R2.reuse ;  /* 0x00000002e3037220 */ /* 0x080fe20000400000 */
[-C--:B------:R-:W-:Y:S02]  /*16260*/  FMUL R8, R226, R2.reuse ;  /* 0x00000002e2087220 */ /* 0x080fe40000400000 */
[----:B-1----:R-:W-:Y:S01]  /*16270*/  PRMT R10, R9, 0x7610, R10 ;  /* 0x00007610090a7816 */ /* 0x002fe2000000000a */
[----:B------:R0:W-:Y:S01]  /*16280*/  @P0 STG.E.U16 desc[UR36][R6.64+0xb0], R11 ;  /* 0x0000b00b06000986 */ /* 0x0001e2000c101524 */
[----:B------:R-:W-:Y:S01]  /*16290*/  F2FP.F16.F32.PACK_AB R3, RZ, R3 ;  /* 0x00000003ff03723e */ /* 0x000fe200000000ff */
[----:B------:R-:W-:Y:S01]  /*162a0*/  FMUL R9, R225, R2 ;  /* 0x00000002e1097220 */ /* 0x000fe20000400000 */
[C---:B------:R-:W-:Y:S01]  /*162b0*/  ISETP.GT.AND P5, PT, R0.reuse, 0x61, P3 ;  /* 0x000000610000780c */ /* 0x040fe20001fa4270 */
[----:B------:R1:W-:Y:S01]  /*162c0*/  @P1 STG.E.U16 desc[UR36][R6.64+0xb2], R12 ;  /* 0x0000b20c06001986 */ /* 0x0003e2000c101524 */
[----:B------:R-:W-:-:S03]  /*162d0*/  ISETP.GT.AND P1, PT, R0, 0x60, P2 ;  /* 0x000000600000780c */ /* 0x000fc60001724270 */
[----:B------:R-:W-:Y:S01]  /*162e0*/  @P4 STG.E.U16 desc[UR36][R4.64+0xc0], R10 ;  /* 0x0000c00a04004986 */ /* 0x000fe2000c101524 */
[----:B------:R-:W-:Y:S02]  /*162f0*/  ISETP.GT.AND P4, PT, R0, 0x61, P2 ;  /* 0x000000610000780c */ /* 0x000fe40001784270 */
[----:B------:R-:W-:Y:S02]  /*16300*/  F2FP.F16.F32.PACK_AB R8, RZ, R8 ;  /* 0x00000008ff08723e */ /* 0x000fe400000000ff */
[----:B0-----:R-:W-:Y:S01]  /*16310*/  PRMT R11, R3, 0x7610, R11 ;  /* 0x00007610030b7816 */ /* 0x001fe2000000000b */
[-C--:B------:R-:W-:Y:S01]  /*16320*/  FMUL R3, R224, R2.reuse ;  /* 0x00000002e0037220 */ /* 0x080fe20000400000 */
[----:B------:R-:W-:Y:S02]  /*16330*/  F2FP.F16.F32.PACK_AB R9, RZ, R9 ;  /* 0x00000009ff09723e */ /* 0x000fe400000000ff */
[----:B-1----:R-:W-:Y:S02]  /*16340*/  PRMT R12, R8, 0x7610, R12 ;  /* 0x00007610080c7816 */ /* 0x002fe4000000000c */
[----:B------:R-:W-:Y:S01]  /*16350*/  F2FP.F16.F32.PACK_AB R8, RZ, R3 ;  /* 0x00000003ff08723e */ /* 0x000fe200000000ff */
[----:B------:R-:W-:Y:S01]  /*16360*/  FMUL R3, R223, R2 ;  /* 0x00000002df037220 */ /* 0x000fe20000400000 */
[----:B------:R-:W-:Y:S01]  /*16370*/  PRMT R13, R9, 0x7610, R13 ;  /* 0x00007610090d7816 */ /* 0x000fe2000000000d */
[----:B------:R0:W-:Y:S01]  /*16380*/  @P5 STG.E.U16 desc[UR36][R4.64+0xc2], R11 ;  /* 0x0000c20b04005986 */ /* 0x0001e2000c101524 */
[----:B------:R-:W-:-:S02]  /*16390*/  ISETP.GT.AND P0, PT, R0, 0x68, P3 ;  /* 0x000000680000780c */ /* 0x000fc40001f04270 */
[----:B------:R-:W-:Y:S01]  /*163a0*/  F2FP.F16.F32.PACK_AB R9, RZ, R3 ;  /* 0x00000003ff09723e */ /* 0x000fe200000000ff */
[----:B------:R1:W-:Y:S01]  /*163b0*/  @P1 STG.E.U16 desc[UR36][R6.64+0xc0], R12 ;  /* 0x0000c00c06001986 */ /* 0x0003e2000c101524 */
[----:B------:R-:W-:-:S03]  /*163c0*/  FMUL R3, R221, R2 ;  /* 0x00000002dd037220 */ /* 0x000fc60000400000 */
[----:B------:R-:W-:Y:S01]  /*163d0*/  @P4 STG.E.U16 desc[UR36][R6.64+0xc2], R13 ;  /* 0x0000c20d06004986 */ /* 0x000fe2000c101524 */
[----:B------:R-:W-:Y:S02]  /*163e0*/  ISETP.GT.AND P4, PT, R0, 0x69, P3 ;  /* 0x000000690000780c */ /* 0x000fe40001f84270 */
[----:B------:R-:W-:Y:S01]  /*163f0*/  PRMT R14, R8, 0x7610, R14 ;  /* 0x00007610080e7816 */ /* 0x000fe2000000000e */
[-C--:B------:R-:W-:Y:S01]  /*16400*/  FMUL R8, R222, R2.reuse ;  /* 0x00000002de087220 */ /* 0x080fe20000400000 */
[----:B------:R-:W-:Y:S02]  /*16410*/  F2FP.F16.F32.PACK_AB R3, RZ, R3 ;  /* 0x00000003ff03723e */ /* 0x000fe400000000ff */
[----:B------:R-:W-:Y:S01]  /*16420*/  ISETP.GT.AND P1, PT, R0, 0x68, P2 ;  /* 0x000000680000780c */ /* 0x000fe20001724270 */
[----:B------:R-:W-:Y:S01]  /*16430*/  @P0 STG.E.U16 desc[UR36][R4.64+0xd0], R14 ;  /* 0x0000d00e04000986 */ /* 0x000fe2000c101524 */
[----:B0-----:R-:W-:Y:S01]  /*16440*/  PRMT R11, R3, 0x7610, R11 ;  /* 0x00007610030b7816 */ /* 0x001fe2000000000b */
[----:B------:R-:W-:Y:S01]  /*16450*/  FMUL R3, R219, R2 ;  /* 0x00000002db037220 */ /* 0x000fe20000400000 */
[----:B------:R-:W-:Y:S01]  /*16460*/  F2FP.F16.F32.PACK_AB R10, RZ, R8 ;  /* 0x00000008ff0a723e */ /* 0x000fe200000000ff */
[----:B------:R-:W-:Y:S01]  /*16470*/  FMUL R8, R220, R2 ;  /* 0x00000002dc087220 */ /* 0x000fe20000400000 */
[C---:B------:R-:W-:Y:S01]  /*16480*/  ISETP.GT.AND P0, PT, R0.reuse, 0x69, P2 ;  /* 0x000000690000780c */ /* 0x040fe20001704270 */
[----:B------:R0:W-:Y:S01]  /*16490*/  @P4 STG.E.U16 desc[UR36][R4.64+0xd2], R9 ;  /* 0x0000d20904004986 */ /* 0x0001e2000c101524 */
[----:B------:R-:W-:-:S02]  /*164a0*/  ISETP.GT.AND P5, PT, R0, 0x70, P3 ;  /* 0x000000700000780c */ /* 0x000fc40001fa4270 */
[----:B------:R-:W-:-:S04]  /*164b0*/  F2FP.F16.F32.PACK_AB R8, RZ, R8 ;  /* 0x00000008ff08723e */ /* 0x000fc800000000ff */
[----:B-1----:R-:W-:Y:S02]  /*164c0*/  PRMT R12, R8, 0x7610, R12 ;  /* 0x00007610080c7816 */ /* 0x002fe4000000000c */
[----:B0-----:R-:W-:Y:S01]  /*164d0*/  F2FP.F16.F32.PACK_AB R9, RZ, R3 ;  /* 0x00000003ff09723e */ /* 0x001fe200000000ff */
[-C--:B------:R-:W-:Y:S01]  /*164e0*/  FMUL R3, R218, R2.reuse ;  /* 0x00000002da037220 */ /* 0x080fe20000400000 */
[----:B------:R-:W-:Y:S01]  /*164f0*/  FMUL R8, R217, R2 ;  /* 0x00000002d9087220 */ /* 0x000fe20000400000 */
[----:B------:R0:W-:Y:S03]  /*16500*/  @P1 STG.E.U16 desc[UR36][R6.64+0xd0], R10 ;  /* 0x0000d00a06001986 */ /* 0x0001e6000c101524 */
[----:B------:R-:W-:Y:S01]  /*16510*/  F2FP.F16.F32.PACK_AB R3, RZ, R3 ;  /* 0x00000003ff03723e */ /* 0x000fe200000000ff */
[----:B------:R1:W-:Y:S01]  /*16520*/  @P0 STG.E.U16 desc[UR36][R6.64+0xd2], R11 ;  /* 0x0000d20b06000986 */ /* 0x0003e2000c101524 */
[----:B------:R-:W-:-:S02]  /*16530*/  ISETP.GT.AND P1, PT, R0, 0x70, P2 ;  /* 0x000000700000780c */ /* 0x000fc40001724270 */
[----:B------:R-:W-:Y:S01]  /*16540*/  F2FP.F16.F32.PACK_AB R8, RZ, R8 ;  /* 0x00000008ff08723e */ /* 0x000fe200000000ff */
[----:B------:R2:W-:Y:S01]  /*16550*/  @P5 STG.E.U16 desc[UR36][R4.64+0xe0], R12 ;  /* 0x0000e00c04005986 */ /* 0x0005e2000c101524 */
[----:B0-----:R-:W-:Y:S01]  /*16560*/  PRMT R10, R9, 0x7610, R10 ;  /* 0x00007610090a7816 */ /* 0x001fe2000000000a */
[-C--:B------:R-:W-:Y:S01]  /*16570*/  FMUL R9, R216, R2.reuse ;  /* 0x00000002d8097220 */ /* 0x080fe20000400000 */
[----:B-1----:R-:W-:Y:S01]  /*16580*/  PRMT R11, R3, 0x7610, R11 ;  /* 0x00007610030b7816 */ /* 0x002fe2000000000b */
[----:B------:R-:W-:-:S03]  /*16590*/  FMUL R3, R215, R2 ;  /* 0x00000002d7037220 */ /* 0x000fc60000400000 */
[----:B------:R-:W-:Y:S02]  /*165a0*/  F2FP.F16.F32.PACK_AB R9, RZ, R9 ;  /* 0x00000009ff09723e */ /* 0x000fe400000000ff */
[----:B--2---:R-:W-:Y:S02]  /*165b0*/  PRMT R12, R8, 0x7610, R12 ;  /* 0x00007610080c7816 */ /* 0x004fe4000000000c */
[----:B------:R-:W-:Y:S01]  /*165c0*/  F2FP.F16.F32.PACK_AB R8, RZ, R3 ;  /* 0x00000003ff08723e */ /* 0x000fe200000000ff */
[----:B------:R-:W-:Y:S01]  /*165d0*/  FMUL R3, R214, R2 ;  /* 0x00000002d6037220 */ /* 0x000fe20000400000 */
[C---:B------:R-:W-:Y:S02]  /*165e0*/  ISETP.GT.AND P4, PT, R0.reuse, 0x71, P2 ;  /* 0x000000710000780c */ /* 0x040fe40001784270 */
[----:B------:R-:W-:Y:S01]  /*165f0*/  ISETP.GT.AND P5, PT, R0, 0x78, P3 ;  /* 0x000000780000780c */ /* 0x000fe20001fa4270 */
[----:B------:R0:W-:Y:S01]  /*16600*/  @P6 STG.E.U16 desc[UR36][R4.64+0xe2], R10 ;  /* 0x0000e20a04006986 */ /* 0x0001e2000c101524 */
[----:B------:R-:W-:-:S02]  /*16610*/  PRMT R13, R9, 0x7610, R13 ;  /* 0x00007610090d7816 */ /* 0x000fc4000000000d */
[----:B------:R-:W-:Y:S01]  /*16620*/  F2FP.F16.F32.PACK_AB R9, RZ, R3 ;  /* 0x00000003ff09723e */ /* 0x000fe200000000ff */
[----:B------:R1:W-:Y:S01]  /*16630*/  @P1 STG.E.U16 desc[UR36][R6.64+0xe0], R11 ;  /* 0x0000e00b06001986 */ /* 0x0003e2000c101524 */
[----:B------:R-:W-:Y:S01]  /*16640*/  ISETP.GT.AND P0, PT, R0, 0x79, P3 ;  /* 0x000000790000780c */ /* 0x000fe20001f04270 */
[-C--:B------:R-:W-:Y:S01]  /*16650*/  FMUL R3, R212, R2.reuse ;  /* 0x00000002d4037220 */ /* 0x080fe20000400000 */
[----:B------:R-:W-:Y:S02]  /*16660*/  ISETP.GT.AND P1, PT, R0, 0x78, P2 ;  /* 0x000000780000780c */ /* 0x000fe40001724270 */
[----:B------:R-:W-:Y:S01]  /*16670*/  PRMT R14, R8, 0x7610, R14 ;  /* 0x00007610080e7816 */ /* 0x000fe2000000000e */
[----:B------:R-:W-:Y:S01]  /*16680*/  FMUL R8, R213, R2 ;  /* 0x00000002d5087220 */ /* 0x000fe20000400000 */
[----:B------:R-:W-:Y:S01]  /*16690*/  F2FP.F16.F32.PACK_AB R3, RZ, R3 ;  /* 0x00000003ff03723e */ /* 0x000fe200000000ff */
[----:B------:R2:W-:Y:S01]  /*166a0*/  @P4 STG.E.U16 desc[UR36][R6.64+0xe2], R12 ;  /* 0x0000e20c06004986 */ /* 0x0005e2000c101524 */
[----:B------:R-:W-:-:S02]  /*166b0*/  ISETP.GT.AND P4, PT, R0, 0x79, P2 ;  /* 0x000000790000780c */ /* 0x000fc40001784270 */
[----:B0-----:R-:W-:Y:S01]  /*166c0*/  F2FP.F16.F32.PACK_AB R10, RZ, R8 ;  /* 0x00000008ff0a723e */ /* 0x001fe200000000ff */
[----:B------:R-:W-:Y:S01]  /*166d0*/  @P5 STG.E.U16 desc[UR36][R4.64+0xf0], R13 ;  /* 0x0000f00d04005986 */ /* 0x000fe2000c101524 */
[----:B-1----:R-:W-:Y:S01]  /*166e0*/  PRMT R11, R3, 0x7610, R11 ;  /* 0x00007610030b7816 */ /* 0x002fe2000000000b */
[-C--:B------:R-:W-:Y:S01]  /*166f0*/  FMUL R3, R210, R2.reuse ;  /* 0x00000002d2037220 */ /* 0x080fe20000400000 */
[----:B------:R-:W-:Y:S01]  /*16700*/  FMUL R8, R211, R2 ;  /* 0x00000002d3087220 */ /* 0x000fe20000400000 */
[C---:B------:R-:W-:Y:S01]  /*16710*/  ISETP.GT.AND P5, PT, R0.reuse, 0x80, P3 ;  /* 0x000000800000780c */ /* 0x040fe20001fa4270 */
[----:B------:R-:W-:Y:S01]  /*16720*/  @P0 STG.E.U16 desc[UR36][R4.64+0xf2], R14 ;  /* 0x0000f20e04000986 */ /* 0x000fe2000c101524 */
[----:B------:R-:W-:-:S03]  /*16730*/  ISETP.GT.AND P6, PT, R0, 0x81, P3 ;  /* 0x000000810000780c */ /* 0x000fc60001fc4270 */
[----:B------:R0:W-:Y:S01]  /*16740*/  @P1 STG.E.U16 desc[UR36][R6.64+0xf0], R9 ;  /* 0x0000f00906001986 */ /* 0x0001e2000c101524 */
[----:B------:R-:W-:-:S04]  /*16750*/  F2FP.F16.F32.PACK_AB R8, RZ, R8 ;  /* 0x00000008ff08723e */ /* 0x000fc800000000ff */
[----:B--2---:R-:W-:Y:S01]  /*16760*/  PRMT R12, R8, 0x7610, R12 ;  /* 0x00007610080c7816 */ /* 0x004fe2000000000c */
[-C--:B------:R-:W-:Y:S01]  /*16770*/  FMUL R8, R208, R2.reuse ;  /* 0x00000002d0087220 */ /* 0x080fe20000400000 */
[----:B0-----:R-:W-:Y:S01]  /*16780*/  F2FP.F16.F32.PACK_AB R9, RZ, R3 ;  /* 0x00000003ff09723e */ /* 0x001fe200000000ff */
[----:B------:R-:W-:Y:S01]  /*16790*/  FMUL R3, R209, R2 ;  /* 0x00000002d1037220 */ /* 0x000fe20000400000 */
[----:B------:R0:W-:Y:S01]  /*167a0*/  @P4 STG.E.U16 desc[UR36][R6.64+0xf2], R10 ;  /* 0x0000f20a06004986 */ /* 0x0001e2000c101524 */
[----:B------:R-:W-:-:S03]  /*167b0*/  ISETP.GT.AND P0, PT, R0, 0x80, P2 ;  /* 0x000000800000780c */ /* 0x000fc60001704270 */
[----:B------:R-:W-:Y:S01]  /*167c0*/  F2FP.F16.F32.PACK_AB R3, RZ, R3 ;  /* 0x00000003ff03723e */ /* 0x000fe200000000ff */
[----:B------:R1:W-:Y:S01]  /*167d0*/  @P5 STG.E.U16 desc[UR36][R4.64+0x100], R11 ;  /* 0x0001000b04005986 */ /* 0x0003e2000c101524 */
[----:B------:R-:W-:Y:S02]  /*167e0*/  ISETP.GT.AND P1, PT, R0, 0x81, P2 ;  /* 0x000000810000780c */ /* 0x000fe40001724270 */
[----:B------:R-:W-:Y:S01]  /*167f0*/  F2FP.F16.F32.PACK_AB R8, RZ, R8 ;  /* 0x00000008ff08723e */ /* 0x000fe200000000ff */
[----:B------:R2:W-:Y:S01]  /*16800*/  @P6 STG.E.U16 desc[UR36][R4.64+0x102], R12 ;  /* 0x0001020c04006986 */ /* 0x0005e2000c101524 */
[----:B0-----:R-:W-:Y:S01]  /*16810*/  PRMT R10, R9, 0x7610, R10 ;  /* 0x00007610090a7816 */ /* 0x001fe2000000000a */
[-C--:B------:R-:W-:Y:S01]  /*16820*/  FMUL R9, R207, R2.reuse ;  /* 0x00000002cf097220 */ /* 0x080fe20000400000 */
[----:B-1----:R-:W-:Y:S01]  /*16830*/  PRMT R11, R3, 0x7610, R11 ;  /* 0x00007610030b7816 */ /* 0x002fe2000000000b */
[----:B------:R-:W-:Y:S01]  /*16840*/  FMUL R3, R206, R2 ;  /* 0x00000002ce037220 */ /* 0x000fe20000400000 */
[----:B------:R-:W-:-:S02]  /*16850*/  ISETP.GT.AND P4, PT, R0, 0x88, P3 ;  /* 0x000000880000780c */ /* 0x000fc40001f84270 */
[----:B--2---:R-:W-:Y:S02]  /*16860*/  PRMT R12, R8, 0x7610, R12 ;  /* 0x00007610080c7816 */ /* 0x004fe4000000000c */
[----:B------:R-:W-:Y:S01]  /*16870*/  F2FP.F16.F32.PACK_AB R8, RZ, R3 ;  /* 0x00000003ff08723e */ /* 0x000fe200000000ff */
[-C--:B------:R-:W-:Y:S01]  /*16880*/  FMUL R3, R205, R2.reuse ;  /* 0x00000002cd037220 */ /* 0x080fe20000400000 */
[----:B------:R-:W-:Y:S02]  /*16890*/  F2FP.F16.F32.PACK_AB R9, RZ, R9 ;  /* 0x00000009ff09723e */ /* 0x000fe400000000ff */
[C---:B------:R-:W-:Y:S01]  /*168a0*/  ISETP.GT.AND P5, PT, R0.reuse, 0x89, P3 ;  /* 0x000000890000780c */ /* 0x040fe20001fa4270 */
[----:B------:R0:W-:Y:S01]  /*168b0*/  @P0 STG.E.U16 desc[UR36][R6.64+0x100], R10 ;  /* 0x0001000a06000986 */ /* 0x0001e2000c101524 */
[----:B------:R-:W-:Y:S02]  /*168c0*/  PRMT R13, R9, 0x7610, R13 ;  /* 0x00007610090d7816 */ /* 0x000fe4000000000d */
[----:B------:R-:W-:Y:S01]  /*168d0*/  F2FP.F16.F32.PACK_AB R9, RZ, R3 ;  /* 0x00000003ff09723e */ /* 0x000fe200000000ff */
[----:B------:R1:W-:Y:S01]  /*168e0*/  @P1 STG.E.U16 desc[UR36][R6.64+0x102], R11 ;  /* 0x0001020b06001986 */ /* 0x0003e2000c101524 */
[C---:B------:R-:W-:Y:S01]  /*168f0*/  ISETP.GT.AND P0, PT, R0.reuse, 0x88, P2 ;  /* 0x000000880000780c */ /* 0x040fe20001704270 */
[----:B------:R-:W-:Y:S01]  /*16900*/  FMUL R3, R203, R2 ;  /* 0x00000002cb037220 */ /* 0x000fe20000400000 */
[----:B------:R-:W-:-:S02]  /*16910*/  ISETP.GT.AND P1, PT, R0, 0x89, P2 ;  /* 0x000000890000780c */ /* 0x000fc40001724270 */
[----:B------:R-:W-:Y:S01]  /*16920*/  PRMT R14, R8, 0x7610, R14 ;  /* 0x00007610080e7816 */ /* 0x000fe2000000000e */
[----:B------:R-:W-:Y:S01]  /*16930*/  FMUL R8, R204, R2 ;  /* 0x00000002cc087220 */ /* 0x000fe20000400000 */
[----:B------:R-:W-:Y:S01]  /*16940*/  F2FP.F16.F32.PACK_AB R3, RZ, R3 ;  /* 0x00000003ff03723e */ /* 0x000fe200000000ff */
[----:B------:R2:W-:Y:S01]  /*16950*/  @P4 STG.E.U16 desc[UR36][R4.64+0x110], R12 ;  /* 0x0001100c04004986 */ /* 0x0005e2000c101524 */
[----:B------:R-:W-:Y:S02]  /*16960*/  ISETP.GT.AND P4, PT, R0, 0x90, P3 ;  /* 0x000000900000780c */ /* 0x000fe40001f84270 */
        /* <DEDUP_REMOVED lines=9> */
[----:B------:R-:W-:Y:S02]  /*16a00*/  F2FP.F16.F32.PACK_AB R8, RZ, R8 ;  /* 0x00000008ff08723e */ /* 0x000fe400000000ff */
[----:B------:R-:W-:Y:S01]  /*16a10*/  ISETP.GT.AND P1, PT, R0, 0x91, P2 ;  /* 0x000000910000780c */ /* 0x000fe20001724270 */
[----:B------:R1:W-:Y:S01]  /*16a20*/  @P4 STG.E.U16 desc[UR36][R4.64+0x120], R10 ;  /* 0x0001200a04004986 */ /* 0x0003e2000c101524 */
[----:B--2---:R-:W-:Y:S01]  /*16a30*/  PRMT R12, R8, 0x7610, R12 ;  /* 0x00007610080c7816 */ /* 0x004fe2000000000c */
[-C--:B------:R-:W-:Y:S01]  /*16a40*/  FMUL R8, R199, R2.reuse ;  /* 0x00000002c7087220 */ /* 0x080fe20000400000 */
[----:B0-----:R-:W-:Y:S01]  /*16a50*/  F2FP.F16.F32.PACK_AB R9, RZ, R3 ;  /* 0x00000003ff09723e */ /* 0x001fe200000000ff */
[----:B------:R-:W-:Y:S01]  /*16a60*/  FMUL R3, R200, R2 ;  /* 0x00000002c8037220 */ /* 0x000fe20000400000 */
[----:B------:R-:W-:Y:S01]  /*16a70*/  ISETP.GT.AND P4, PT, R0, 0x98, P3 ;  /* 0x000000980000780c */ /* 0x000fe20001f84270 */
[----:B------:R0:W-:Y:S03]  /*16a80*/  @P5 STG.E.U16 desc[UR36][R4.64+0x122], R11 ;  /* 0x0001220b04005986 */ /* 0x0001e6000c101524 */
[----:B------:R-:W-:-:S02]  /*16a90*/  F2FP.F16.F32.PACK_AB R3, RZ, R3 ;  /* 0x00000003ff03723e */ /* 0x000fc400000000ff */
[----:B-1----:R-:W-:Y:S01]  /*16aa0*/  PRMT R10, R9, 0x7610, R10 ;  /* 0x00007610090a7816 */ /* 0x002fe2000000000a */
[----:B------:R-:W-:Y:S01]  /*16ab0*/  FMUL R9, R198, R2 ;  /* 0x00000002c6097220 */ /* 0x000fe20000400000 */
[----:B------:R-:W-:Y:S01]  /*16ac0*/  F2FP.F16.F32.PACK_AB R8, RZ, R8 ;  /* 0x00000008ff08723e */ /* 0x000fe200000000ff */
[----:B------:R1:W-:Y:S01]  /*16ad0*/  @P0 STG.E.U16 desc[UR36][R6.64+0x120], R12 ;  /* 0x0001200c06000986 */ /* 0x0003e2000c101524 */
[----:B0-----:R-:W-:Y:S01]  /*16ae0*/  PRMT R11, R3, 0x7610, R11 ;  /* 0x00007610030b7816 */ /* 0x001fe2000000000b */
[----:B------:R-:W-:Y:S01]  /*16af0*/  FMUL R3, R197, R2 ;  /* 0x00000002c5037220 */ /* 0x000fe20000400000 */
[C---:B------:R-:W-:Y:S01]  /*16b00*/  ISETP.GT.AND P5, PT, R0.reuse, 0x99, P3 ;  /* 0x000000990000780c */ /* 0x040fe20001fa4270 */
[----:B------:R0:W-:Y:S01]  /*16b10*/  @P1 STG.E.U16 desc[UR36][R6.64+0x122], R10 ;  /* 0x0001220a06001986 */ /* 0x0001e2000c101524 */
[----:B------:R-:W-:Y:S02]  /*16b20*/  ISETP.GT.AND P1, PT, R0, 0x98, P2 ;  /* 0x000000980000780c */ /* 0x000fe40001724270 */
[----:B------:R-:W-:-:S02]  /*16b30*/  F2FP.F16.F32.PACK_AB R9, RZ, R9 ;  /* 0x00000009ff09723e */ /* 0x000fc400000000ff */
[----:B-1----:R-:W-:Y:S02]  /*16b40*/  PRMT R12, R8, 0x7610, R12 ;  /* 0x00007610080c7816 */ /* 0x002fe4000000000c */
[----:B------:R-:W-:Y:S01]  /*16b50*/  F2FP.F16.F32.PACK_AB R8, RZ, R3 ;  /* 0x00000003ff08723e */ /* 0x000fe200000000ff */
[-C--:B------:R-:W-:Y:S01]  /*16b60*/  FMUL R3, R196, R2.reuse ;  /* 0x00000002c4037220 */ /* 0x080fe20000400000 */
[C---:B------:R-:W-:Y:S01]  /*16b70*/  ISETP.GT.AND P0, PT, R0.reuse, 0x99, P2 ;  /* 0x000000990000780c */ /* 0x040fe20001704270 */
[----:B------:R1:W-:Y:S01]  /*16b80*/  @P4 STG.E.U16 desc[UR36][R4.64+0x130], R11 ;  /* 0x0001300b04004986 */ /* 0x0003e2000c101524 */
[----:B------:R-:W-:Y:S02]  /*16b90*/  ISETP.GT.AND P4, PT, R0, 0xa0, P3 ;  /* 0x000000a00000780c */ /* 0x000fe40001f84270 */
[----:B------:R-:W-:Y:S02]  /*16ba0*/  PRMT R13, R9, 0x7610, R13 ;  /* 0x00007610090d7816 */ /* 0x000fe4000000000d */
        /* <DEDUP_REMOVED lines=68> */
[----:B------:R-:W-:Y:S02]  /*16ff0*/  ISETP.GT.AND P1, PT, R0, 0xb8, P2 ;  /* 0x000000b80000780c */ /* 0x000fe40001724270 */
[----:B------:R-:W-:Y:S02]  /*17000*/  F2FP.F16.F32.PACK_AB R8, RZ, R8 ;  /* 0x00000008ff08723e */ /* 0x000fe400000000ff */
[----:B0-----:R-:W-:Y:S01]  /*17010*/  PRMT R10, R9, 0x7610, R10 ;  /* 0x00007610090a7816 */ /* 0x001fe2000000000a */
[-C--:B------:R-:W-:Y:S01]  /*17020*/  FMUL R9, R180, R2.reuse ;  /* 0x00000002b4097220 */ /* 0x080fe20000400000 */
[----:B-1----:R-:W-:Y:S01]  /*17030*/  PRMT R11, R3, 0x7610, R11 ;  /* 0x00007610030b7816 */ /* 0x002fe2000000000b */
[----:B------:R-:W-:Y:S01]  /*17040*/  FMUL R3, R179, R2 ;  /* 0x00000002b3037220 */ /* 0x000fe20000400000 */
[----:B------:R0:W-:Y:S02]  /*17050*/  @P5 STG.E.U16 desc[UR36][R4.64+0x170], R12 ;  /* 0x0001700c04005986 */ /* 0x0001e4000c101524 */
[----:B------:R-:W-:-:S02]  /*17060*/  F2FP.F16.F32.PACK_AB R9, RZ, R9 ;  /* 0x00000009ff09723e */ /* 0x000fc400000000ff */
[C---:B------:R-:W-:Y:S02]  /*17070*/  ISETP.GT.AND P4, PT, R0.reuse, 0xb9, P2 ;  /* 0x000000b90000780c */ /* 0x040fe40001784270 */
[----:B------:R-:W-:Y:S02]  /*17080*/  ISETP.GT.AND P5, PT, R0, 0xc0, P3 ;  /* 0x000000c00000780c */ /* 0x000fe40001fa4270 */
[----:B0-----:R-:W-:Y:S02]  /*17090*/  PRMT R12, R8, 0x7610, R12 ;  /* 0x00007610080c7816 */ /* 0x001fe4000000000c */
[----:B------:R-:W-:Y:S01]  /*170a0*/  F2FP.F16.F32.PACK_AB R8, RZ, R3 ;  /* 0x00000003ff08723e */ /* 0x000fe200000000ff */
[----:B------:R-:W-:Y:S01]  /*170b0*/  FMUL R3, R178, R2 ;  /* 0x00000002b2037220 */ /* 0x000fe20000400000 */
[----:B------:R-:W-:Y:S01]  /*170c0*/  PRMT R13, R9, 0x7610, R13 ;  /* 0x00007610090d7816 */ /* 0x000fe2000000000d */
[----:B------:R0:W-:Y:S01]  /*170d0*/  @P6 STG.E.U16 desc[UR36][R4.64+0x172], R10 ;  /* 0x0001720a04006986 */ /* 0x0001e2000c101524 */
[----:B------:R-:W-:-:S02]  /*170e0*/  ISETP.GT.AND P0, PT, R0, 0xc1, P3 ;  /* 0x000000c10000780c */ /* 0x000fc40001f04270 */
[----:B------:R-:W-:Y:S01]  /*170f0*/  F2FP.F16.F32.PACK_AB R9, RZ, R3 ;  /* 0x00000003ff09723e */ /* 0x000fe200000000ff */
[----:B------:R1:W-:Y:S01]  /*17100*/  @P1 STG.E.U16 desc[UR36][R6.64+0x170], R11 ;  /* 0x0001700b06001986 */ /* 0x0003e2000c101524 */
[-C--:B------:R-:W-:Y:S01]  /*17110*/  FMUL R3, R176, R2.reuse ;  /* 0x00000002b0037220 */ /* 0x080fe20000400000 */
[----:B------:R-:W-:Y:S02]  /*17120*/  ISETP.GT.AND P1, PT, R0, 0xc0, P2 ;  /* 0x000000c00000780c */ /* 0x000fe40001724270 */
        /* <DEDUP_REMOVED lines=40> */
[C---:B------:R-:W-:Y:S01]  /*173b0*/  ISETP.GT.AND P0, PT, R0.reuse, 0xd0, P2 ;  /* 0x000000d00000780c */ /* 0x040fe20001704270 */
        /* <DEDUP_REMOVED lines=11> */
[----:B------:R-:W-:Y:S01]  /*17470*/  ISETP.GT.AND P5, PT, R0, 0xd9, P3 ;  /* 0x000000d90000780c */ /* 0x000fe20001fa4270 */
[----:B------:R-:W-:Y:S01]  /*17480*/  FMUL R8, R166, R2 ;  /* 0x00000002a6087220 */ /* 0x000fe20000400000 */
[----:B------:R-:W-:Y:S01]  /*17490*/  @P0 STG.E.U16 desc[UR36][R6.64+0x1a0], R14 ;  /* 0x0001a00e06000986 */ /* 0x000fe2000c101524 */
[----:B------:R-:W-:-:S03]  /*174a0*/  ISETP.GT.AND P0, PT, R0, 0xd8, P2 ;  /* 0x000000d80000780c */ /* 0x000fc60001704270 */
[----:B------:R0:W-:Y:S01]  /*174b0*/  @P1 STG.E.U16 desc[UR36][R6.64+0x1a2], R9 ;  /* 0x0001a20906001986 */ /* 0x0001e2000c101524 */
[----:B------:R-:W-:Y:S02]  /*174c0*/  F2FP.F16.F32.PACK_AB R8, RZ, R8 ;  /* 0x00000008ff08723e */ /* 0x000fe400000000ff */
[----:B------:R-:W-:Y:S02]  /*174d0*/  ISETP.GT.AND P1, PT, R0, 0xd9, P2 ;  /* 0x000000d90000780c */ /* 0x000fe40001724270 */
        /* <DEDUP_REMOVED lines=16> */
[----:B------:R1:W-:Y:S01]  /*175e0*/  @P1 STG.E.U16 desc[UR36][R6.64+0x1b2], R10 ;  /* 0x0001b20a06001986 */ /* 0x0003e2000c101524 */
[----:B------:R-:W-:Y:S02]  /*175f0*/  ISETP.GT.AND P1, PT, R0, 0xe0, P2 ;  /* 0x000000e00000780c */ /* 0x000fe40001724270 */
[----:B0-----:R-:W-:Y:S02]  /*17600*/  PRMT R12, R8, 0x7610, R12 ;  /* 0x00007610080c7816 */ /* 0x001fe4000000000c */
[----:B------:R-:W-:Y:S01]  /*17610*/  F2FP.F16.F32.PACK_AB R8, RZ, R3 ;  /* 0x00000003ff08723e */ /* 0x000fe200000000ff */
[-C--:B------:R-:W-:Y:S01]  /*17620*/  FMUL R3, R160, R2.reuse ;  /* 0x00000002a0037220 */ /* 0x080fe20000400000 */
[----:B------:R-:W-:Y:S01]  /*17630*/  ISETP.GT.AND P0, PT, R0, 0xe1, P2 ;  /* 0x000000e10000780c */ /* 0x000fe20001704270 */
[----:B------:R0:W-:Y:S01]  /*17640*/  @P4 STG.E.U16 desc[UR36][R4.64+0x1c0], R11 ;  /* 0x0001c00b04004986 */ /* 0x0001e2000c101524 */
[----:B-1----:R-:W-:Y:S02]  /*17650*/  PRMT R10, R9, 0x7610, R10 ;  /* 0x00007610090a7816 */ /* 0x002fe4000000000a */
[----:B------:R-:W-:Y:S01]  /*17660*/  PRMT R13, R8, 0x7610, R13 ;  /* 0x00007610080d7816 */ /* 0x000fe2000000000d */
[----:B------:R-:W-:Y:S01]  /*17670*/  @P5 STG.E.U16 desc[UR36][R4.64+0x1c2], R12 ;  /* 0x0001c20c04005986 */ /* 0x000fe2000c101524 */
[----:B------:R-:W-:Y:S01]  /*17680*/  FMUL R8, R159, R2 ;  /* 0x000000029f087220 */ /* 0x000fe20000400000 */
[----:B------:R-:W-:-:S02]  /*17690*/  ISETP.GT.AND P4, PT, R0, 0xe8, P3 ;  /* 0x000000e80000780c */ /* 0x000fc40001f84270 */
[----:B------:R-:W-:Y:S01]  /*176a0*/  F2FP.F16.F32.PACK_AB R9, RZ, R3 ;  /* 0x00000003ff09723e */ /* 0x000fe200000000ff */
[----:B------:R-:W-:Y:S01]  /*176b0*/  FMUL R3, R158, R2 ;  /* 0x000000029e037220 */ /* 0x000fe20000400000 */
[C---:B------:R-:W-:Y:S02]  /*176c0*/  ISETP.GT.AND P5, PT, R0.reuse, 0xe9, P3 ;  /* 0x000000e90000780c */ /* 0x040fe40001fa4270 */
[----:B------:R-:W-:Y:S02]  /*176d0*/  ISETP.GT.AND P6, PT, R0, 0xe8, P2 ;  /* 0x000000e80000780c */ /* 0x000fe400017c4270 */
[----:B------:R-:W-:Y:S01]  /*176e0*/  F2FP.F16.F32.PACK_AB R8, RZ, R8 ;  /* 0x00000008ff08723e */ /* 0x000fe200000000ff */
[----:B------:R1:W-:Y:S01]  /*176f0*/  @P1 STG.E.U16 desc[UR36][R6.64+0x1c0], R10 ;  /* 0x0001c00a06001986 */ /* 0x0003e2000c101524 */
[----:B------:R-:W-:Y:S02]  /*17700*/  F2FP.F16.F32.PACK_AB R3, RZ, R3 ;  /* 0x00000003ff03723e */ /* 0x000fe400000000ff */
[----:B0-----:R-:W-:-:S02]  /*17710*/  PRMT R11, R8, 0x7610, R11 ;  /* 0x00007610080b7816 */ /* 0x001fc4000000000b */
[----:B------:R-:W-:Y:S01]  /*17720*/  PRMT R18, R3, 0x7610, R18 ;  /* 0x0000761003127816 */ /* 0x000fe20000000012 */
[----:B------:R0:W-:Y:S01]  /*17730*/  @P0 STG.E.U16 desc[UR36][R6.64+0x1c2], R13 ;  /* 0x0001c20d06000986 */ /* 0x0001e2000c101524 */
[----:B-1----:R-:W-:Y:S01]  /*17740*/  PRMT R10, R9, 0x7610, R10 ;  /* 0x00007610090a7816 */ /* 0x002fe2000000000a */
[----:B------:R-:W-:-:S04]  /*17750*/  FMUL R3, R157, R2 ;  /* 0x000000029d037220 */ /* 0x000fc80000400000 */
[----:B------:R-:W-:Y:S01]  /*17760*/  @P4 STG.E.U16 desc[UR36][R4.64+0x1d0], R10 ;  /* 0x0001d00a04004986 */ /* 0x000fe2000c101524 */
[----:B------:R-:W-:-:S03]  /*17770*/  ISETP.GT.AND P4, PT, R0, 0xe9, P2 ;  /* 0x000000e90000780c */ /* 0x000fc60001784270 */
[----:B------:R1:W-:Y:S01]  /*17780*/  @P5 STG.E.U16 desc[UR36][R4.64+0x1d2], R11 ;  /* 0x0001d20b04005986 */ /* 0x0003e2000c101524 */
[----:B------:R-:W-:-:S03]  /*17790*/  ISETP.GT.AND P5, PT, R0, 0xf0, P3 ;  /* 0x000000f00000780c */ /* 0x000fc60001fa4270 */
[----:B------:R-:W-:Y:S01]  /*177a0*/  @P6 STG.E.U16 desc[UR36][R6.64+0x1d0], R18 ;  /* 0x0001d01206006986 */ /* 0x000fe2000c101524 */
[----:B------:R-:W-:Y:S01]  /*177b0*/  ISETP.GT.AND P6, PT, R0, 0xf1, P3 ;  /* 0x000000f10000780c */ /* 0x000fe20001fc4270 */
[-C--:B------:R-:W-:Y:S01]  /*177c0*/  FMUL R8, R156, R2.reuse ;  /* 0x000000029c087220 */ /* 0x080fe20000400000 */
[----:B------:R-:W-:Y:S01]  /*177d0*/  FMUL R9, R155, R2 ;  /* 0x000000029b097220 */ /* 0x000fe20000400000 */
[----:B0-----:R-:W-:-:S03]  /*177e0*/  F2FP.F16.F32.PACK_AB R13, RZ, R3 ;  /* 0x00000003ff0d723e */ /* 0x001fc600000000ff */
[----:B------:R-:W-:Y:S02]  /*177f0*/  F2FP.F16.F32.PACK_AB R14, RZ, R8 ;  /* 0x00000008ff0e723e */ /* 0x000fe400000000ff */
[----:B------:R-:W-:Y:S01]  /*17800*/  F2FP.F16.F32.PACK_AB R15, RZ, R9 ;  /* 0x00000009ff0f723e */ /* 0x000fe200000000ff */
[----:B------:R-:W-:Y:S01]  /*17810*/  @P4 STG.E.U16 desc[UR36][R6.64+0x1d2], R13 ;  /* 0x0001d20d06004986 */ /* 0x000fe2000c101524 */
[----:B------:R-:W-:-:S03]  /*17820*/  ISETP.GT.AND P4, PT, R0, 0xf1, P2 ;  /* 0x000000f10000780c */ /* 0x000fc60001784270 */
[----:B------:R-:W-:Y:S04]  /*17830*/  @P5 STG.E.U16 desc[UR36][R4.64+0x1e0], R14 ;  /* 0x0001e00e04005986 */ /* 0x000fe8000c101524 */
[----:B------:R-:W-:Y:S01]  /*17840*/  @P6 STG.E.U16 desc[UR36][R4.64+0x1e2], R15 ;  /* 0x0001e20f04006986 */ /* 0x000fe2000c101524 */
[----:B------:R-:W-:Y:S01]  /*17850*/  ISETP.GT.AND P6, PT, R0, 0xf0, P2 ;  /* 0x000000f00000780c */ /* 0x000fe200017c4270 */
[-C--:B-1----:R-:W-:Y:S01]  /*17860*/  FMUL R11, R154, R2.reuse ;  /* 0x000000029a0b7220 */ /* 0x082fe20000400000 */
[----:B------:R-:W-:-:S04]  /*17870*/  FMUL R12, R23, R2 ;  /* 0x00000002170c7220 */ /* 0x000fc80000400000 */
[----:B------:R-:W-:Y:S02]  /*17880*/  F2FP.F16.F32.PACK_AB R11, RZ, R11 ;  /* 0x0000000bff0b723e */ /* 0x000fe400000000ff */
[----:B------:R-:W-:Y:S02]  /*17890*/  F2FP.F16.F32.PACK_AB R12, RZ, R12 ;  /* 0x0000000cff0c723e */ /* 0x000fe400000000ff */
[C---:B------:R-:W-:Y:S02]  /*178a0*/  ISETP.GT.AND P5, PT, R0.reuse, 0xf8, P3 ;  /* 0x000000f80000780c */ /* 0x040fe40001fa4270 */
[----:B------:R-:W-:Y:S01]  /*178b0*/  ISETP.GT.AND P3, PT, R0, 0xf9, P3 ;  /* 0x000000f90000780c */ /* 0x000fe20001f64270 */
[----:B------:R-:W-:Y:S01]  /*178c0*/  @P6 STG.E.U16 desc[UR36][R6.64+0x1e0], R11 ;  /* 0x0001e00b06006986 */ /* 0x000fe2000c101524 */
[----:B------:R-:W-:-:S03]  /*178d0*/  FMUL R10, R22, R2 ;  /* 0x00000002160a7220 */ /* 0x000fc60000400000 */
[----:B------:R0:W-:Y:S01]  /*178e0*/  @P4 STG.E.U16 desc[UR36][R6.64+0x1e2], R12 ;  /* 0x0001e20c06004986 */ /* 0x0001e2000c101524 */
[----:B------:R-:W-:Y:S01]  /*178f0*/  ISETP.GT.AND P4, PT, R0, 0xf8, P2 ;  /* 0x000000f80000780c */ /* 0x000fe20001784270 */
[-C--:B------:R-:W-:Y:S01]  /*17900*/  FMUL R9, R21, R2.reuse ;  /* 0x0000000215097220 */ /* 0x080fe20000400000 */
[-C--:B------:R-:W-:Y:S01]  /*17910*/  FMUL R8, R19, R2.reuse ;  /* 0x0000000213087220 */ /* 0x080fe20000400000 */
[----:B------:R-:W-:Y:S01]  /*17920*/  FMUL R3, R20, R2 ;  /* 0x0000000214037220 */ /* 0x000fe20000400000 */
[----:B------:R-:W-:Y:S02]  /*17930*/  F2FP.F16.F32.PACK_AB R10, RZ, R10 ;  /* 0x0000000aff0a723e */ /* 0x000fe400000000ff */
[----:B------:R-:W-:Y:S02]  /*17940*/  ISETP.GT.AND P2, PT, R0, 0xf9, P2 ;  /* 0x000000f90000780c */ /* 0x000fe40001744270 */
[----:B------:R-:W-:Y:S02]  /*17950*/  F2FP.F16.F32.PACK_AB R9, RZ, R9 ;  /* 0x00000009ff09723e */ /* 0x000fe400000000ff */
[----:B------:R-:W-:-:S02]  /*17960*/  F2FP.F16.F32.PACK_AB R8, RZ, R8 ;  /* 0x00000008ff08723e */ /* 0x000fc400000000ff */
[----:B------:R-:W-:Y:S01]  /*17970*/  F2FP.F16.F32.PACK_AB R3, RZ, R3 ;  /* 0x00000003ff03723e */ /* 0x000fe200000000ff */
[----:B------:R-:W-:Y:S01]  /*17980*/  @P5 STG.E.U16 desc[UR36][R4.64+0x1f0], R10 ;  /* 0x0001f00a04005986 */ /* 0x000fe2000c101524 */
[----:B0-----:R-:W-:Y:S01]  /*17990*/  PRMT R12, R8, 0x7610, R12 ;  /* 0x00007610080c7816 */ /* 0x001fe2000000000c */
[----:B------:R-:W-:Y:S01]  /*179a0*/  @P4 IMAD.MOV.U32 R8, RZ, RZ, R6 ;  /* 0x000000ffff084224 */ /* 0x000fe200078e0006 */
[----:B------:R-:W-:Y:S01]  /*179b0*/  PRMT R11, R3, 0x7610, R11 ;  /* 0x00007610030b7816 */ /* 0x000fe2000000000b */
[----:B------:R0:W-:Y:S01]  /*179c0*/  @P3 STG.E.U16 desc[UR36][R4.64+0x1f2], R9 ;  /* 0x0001f20904003986 */ /* 0x0001e2000c101524 */
[----:B------:R-:W-:Y:S01]  /*179d0*/  USHF.L.U32 UR12, UR8, 0x8, URZ ;  /* 0x00000008080c7899 */ /* 0x000fe2000800063f */
[----:B------:R-:W-:Y:S01]  /*179e0*/  ISETP.GT.AND P1, PT, R153, 0x80, PT ;  /* 0x000000809900780c */ /* 0x000fe20003f24270 */
[----:B------:R-:W-:Y:S01]  /*179f0*/  USHF.L.U64.HI UR11, UR8, 0x8, UR9 ;  /* 0x00000008080b7899 */ /* 0x000fe20008010209 */
[----:B0-----:R-:W-:-:S03]  /*17a00*/  @P4 MOV R9, R7 ;  /* 0x0000000700094202 */ /* 0x001fc60000000f00 */
[----:B------:R-:W-:Y:S02]  /*17a10*/  IMAD.U32 R3, RZ, RZ, UR12 ;  /* 0x0000000cff037e24 */ /* 0x000fe4000f8e00ff */
[----:B------:R0:W-:Y:S01]  /*17a20*/  @P4 STG.E.U16 desc[UR36][R8.64+0x1f0], R11 ;  /* 0x0001f00b08004986 */ /* 0x0001e2000c101524 */
[C---:B------:R-:W-:Y:S02]  /*17a30*/  ISETP.GT.AND P3, PT, R0.reuse, RZ, P1 ;  /* 0x000000ff0000720c */ /* 0x040fe40000f64270 */
[----:B------:R-:W-:Y:S01]  /*17a40*/  ISETP.GT.AND P4, PT, R0, 0x1, P1 ;  /* 0x000000010000780c */ /* 0x000fe20000f84270 */
[-C--:B------:R-:W-:Y:S01]  /*17a50*/  FMUL R24, R24, R2.reuse ;  /* 0x0000000218187220 */ /* 0x080fe20000400000 */
[----:B------:R-:W-:Y:S01]  /*17a60*/  FMUL R25, R25, R2 ;  /* 0x0000000219197220 */ /* 0x000fe20000400000 */
[----:B0-----:R-:W-:Y:S01]  /*17a70*/  @P2 IMAD.MOV.U32 R8, RZ, RZ, R6 ;  /* 0x000000ffff082224 */ /* 0x001fe200078e0006 */
[----:B------:R-:W-:Y:S01]  /*17a80*/  @P2 MOV R9, R7 ;  /* 0x0000000700092202 */ /* 0x000fe20000000f00 */
[----:B------:R-:W-:-:S04]  /*17a90*/  IMAD.U32 R7, RZ, RZ, UR11 ;  /* 0x0000000bff077e24 */ /* 0x000fc8000f8e00ff */
[----:B------:R0:W-:Y:S01]  /*17aa0*/  @P2 STG.E.U16 desc[UR36][R8.64+0x1f2], R12 ;  /* 0x0001f20c08002986 */ /* 0x0001e2000c101524 */
[C---:B------:R-:W-:Y:S02]  /*17ab0*/  IADD3 R6, P2, P6, R4.reuse, UR5, R3 ;  /* 0x0000000504067c10 */ /* 0x040fe4000fe5e003 */
[----:B------:R-:W-:Y:S02]  /*17ac0*/  IADD3 R4, P5, R4, UR12, RZ ;  /* 0x0000000c04047c10 */ /* 0x000fe4000ffbe0ff */
[----:B------:R-:W-:Y:S02]  /*17ad0*/  IADD3.X R7, R5, UR4, R7, P2, P6 ;  /* 0x0000000405077c10 */ /* 0x000fe400097ec407 */
[----:B------:R-:W-:Y:S02]  /*17ae0*/  ISETP.GT.AND P0, PT, R153, 0x88, PT ;  /* 0x000000889900780c */ /* 0x000fe40003f04270 */
[----:B------:R-:W-:Y:S02]  /*17af0*/  F2FP.F16.F32.PACK_AB R24, RZ, R24 ;  /* 0x00000018ff18723e */ /* 0x000fe400000000ff */
[----:B------:R-:W-:-:S02]  /*17b00*/  IADD3.X R5, R5, UR11, RZ, P5, !PT ;  /* 0x0000000b05057c10 */ /* 0x000fc4000affe4ff */
[----:B------:R-:W-:Y:S02]  /*17b10*/  F2FP.F16.F32.PACK_AB R25, RZ, R25 ;  /* 0x00000019ff19723e */ /* 0x000fe400000000ff */
[C---:B------:R-:W-:Y:S01]  /*17b20*/  ISETP.GT.AND P2, PT, R0.reuse, RZ, P0 ;  /* 0x000000ff0000720c */ /* 0x040fe20000744270 */
[----:B------:R-:W-:Y:S01]  /*17b30*/  @P3 STG.E.U16 desc[UR36][R4.64], R24 ;  /* 0x0000001804003986 */ /* 0x000fe2000c101524 */
[----:B------:R-:W-:Y:S01]  /*17b40*/  ISETP.GT.AND P3, PT, R0, 0x1, P0 ;  /* 0x000000010000780c */ /* 0x000fe20000764270 */
[-C--:B------:R-:W-:Y:S02]  /*17b50*/  FMUL R26, R26, R2.reuse ;  /* 0x000000021a1a7220 */ /* 0x080fe40000400000 */
[----:B------:R-:W-:Y:S01]  /*17b60*/  @P4 STG.E.U16 desc[UR36][R4.64+0x2], R25 ;  /* 0x0000021904004986 */ /* 0x000fe2000c101524 */
[----:B------:R-:W-:Y:S01]  /*17b70*/  ISETP.GT.AND P4, PT, R0, 0x8, P1 ;  /* 0x000000080000780c */ /* 0x000fe20000f84270 */
[-C--:B------:R-:W-:Y:S01]  /*17b80*/  FMUL R27, R27, R2.reuse ;  /* 0x000000021b1b7220 */ /* 0x080fe20000400000 */
[----:B0-----:R-:W-:Y:S01]  /*17b90*/  IADD3 R8, P5, R4, UR5, RZ ;  /* 0x0000000504087c10 */ /* 0x001fe2000ffbe0ff */
[----:B------:R-:W-:Y:S01]  /*17ba0*/  FMUL R28, R28, R2 ;  /* 0x000000021c1c7220 */ /* 0x000fe20000400000 */
[----:B------:R-:W-:-:S02]  /*17bb0*/  F2FP.F16.F32.PACK_AB R26, RZ, R26 ;  /* 0x0000001aff1a723e */ /* 0x000fc400000000ff */
[----:B------:R-:W-:Y:S02]  /*17bc0*/  IADD3.X R9, R5, UR4, RZ, P5, !PT ;  /* 0x0000000405097c10 */ /* 0x000fe4000affe4ff */
[----:B------:R-:W-:Y:S02]  /*17bd0*/  F2FP.F16.F32.PACK_AB R27, RZ, R27 ;  /* 0x0000001bff1b723e */ /* 0x000fe400000000ff */
[----:B------:R-:W-:Y:S01]  /*17be0*/  F2FP.F16.F32.PACK_AB R28, RZ, R28 ;  /* 0x0000001cff1c723e */ /* 0x000fe200000000ff */
[----:B------:R-:W-:Y:S01]  /*17bf0*/  @P2 STG.E.U16 desc[UR36][R8.64], R26 ;  /* 0x0000001a08002986 */ /* 0x000fe2000c101524 */
[C---:B------:R-:W-:Y:S02]  /*17c00*/  ISETP.GT.AND P5, PT, R0.reuse, 0x9, P1 ;  /* 0x000000090000780c */ /* 0x040fe40000fa4270 */
[C---:B------:R-:W-:Y:S01]  /*17c10*/  ISETP.GT.AND P2, PT, R0.reuse, 0x8, P0 ;  /* 0x000000080000780c */ /* 0x040fe20000744270 */
[----:B------:R-:W-:Y:S01]  /*17c20*/  @P3 STG.E.U16 desc[UR36][R8.64+0x2], R27 ;  /* 0x0000021b08003986 */ /* 0x000fe2000c101524 */
[-C--:B------:R-:W-:Y:S01]  /*17c30*/  FMUL R29, R29, R2.reuse ;  /* 0x000000021d1d7220 */ /* 0x080fe20000400000 */
[----:B------:R-:W-:Y:S01]  /*17c40*/  ISETP.GT.AND P3, PT, R0, 0x9, P0 ;  /* 0x000000090000780c */ /* 0x000fe20000764270 */
[-C--:B------:R-:W-:Y:S01]  /*17c50*/  FMUL R30, R30, R2.reuse ;  /* 0x000000021e1e7220 */ /* 0x080fe20000400000 */
[----:B------:R-:W-:Y:S01]  /*17c60*/  @P4 STG.E.U16 desc[UR36][R4.64+0x10], R28 ;  /* 0x0000101c04004986 */ /* 0x000fe2000c101524 */
[----:B------:R-:W-:Y:S01]  /*17c70*/  ISETP.GT.AND P4, PT, R0, 0x10, P1 ;  /* 0x000000100000780c */ /* 0x000fe20000f84270 */
[-C--:B------:R-:W-:Y:S01]  /*17c80*/  FMUL R31, R31, R2.reuse ;  /* 0x000000021f1f7220 */ /* 0x080fe20000400000 */
[----:B------:R-:W-:Y:S01]  /*17c90*/  IADD3 R10, P6, R4, UR5, RZ ;  /* 0x00000005040a7c10 */ /* 0x000fe2000ffde0ff */
[----:B------:R-:W-:Y:S01]  /*17ca0*/  FMUL R32, R32, R2 ;  /* 0x0000000220207220 */ /* 0x000fe20000400000 */
[----:B------:R-:W-:-:S02]  /*17cb0*/  F2FP.F16.F32.PACK_AB R29, RZ, R29 ;  /* 0x0000001dff1d723e */ /* 0x000fc400000000ff */
[----:B------:R-:W-:Y:S02]  /*17cc0*/  F2FP.F16.F32.PACK_AB R30, RZ, R30 ;  /* 0x0000001eff1e723e */ /* 0x000fe400000000ff */
[----:B------:R-:W-:Y:S02]  /*17cd0*/  IADD3.X R11, R5, UR4, RZ, P6, !PT ;  /* 0x00000004050b7c10 */ /* 0x000fe4000b7fe4ff */
[----:B------:R-:W-:Y:S01]  /*17ce0*/  F2FP.F16.F32.PACK_AB R31, RZ, R31 ;  /* 0x0000001fff1f723e */ /* 0x000fe200000000ff */
[----:B------:R-:W-:Y:S01]  /*17cf0*/  @P5 STG.E.U16 desc[UR36][R4.64+0x12], R29 ;  /* 0x0000121d04005986 */ /* 0x000fe2000c101524 */
[----:B------:R-:W-:Y:S02]  /*17d00*/  F2FP.F16.F32.PACK_AB R32, RZ, R32 ;  /* 0x00000020ff20723e */ /* 0x000fe400000000ff */
[C---:B------:R-:W-:Y:S01]  /*17d10*/  ISETP.GT.AND P5, PT, R0.reuse, 0x11, P1 ;  /* 0x000000110000780c */ /* 0x040fe20000fa4270 */
[----:B------:R-:W-:Y:S01]  /*17d20*/  @P2 STG.E.U16 desc[UR36][R10.64+0x10], R30 ;  /* 0x0000101e0a002986 */ /* 0x000fe2000c101524 */
[----:B------:R-:W-:Y:S01]  /*17d30*/  ISETP.GT.AND P2, PT, R0, 0x10, P0 ;  /* 0x000000100000780c */ /* 0x000fe20000744270 */
[----:B------:R-:W-:-:S02]  /*17d40*/  FMUL R33, R33, R2 ;  /* 0x0000000221217220 */ /* 0x000fc40000400000 */
[----:B------:R-:W-:Y:S01]  /*17d50*/  @P3 STG.E.U16 desc[UR36][R6.64+0x12], R31 ;  /* 0x0000121f06003986 */ /* 0x000fe2000c101524 */
[----:B------:R-:W-:Y:S01]  /*17d60*/  ISETP.GT.AND P3, PT, R0, 0x11, P0 ;  /* 0x000000110000780c */ /* 0x000fe20000764270 */
[-C--:B------:R-:W-:Y:S02]  /*17d70*/  FMUL R34, R34, R2.reuse ;  /* 0x0000000222227220 */ /* 0x080fe40000400000 */
[----:B------:R-:W-:Y:S01]  /*17d80*/  @P4 STG.E.U16 desc[UR36][R4.64+0x20], R32 ;  /* 0x0000202004004986 */ /* 0x000fe2000c101524 */
[----:B------:R-:W-:Y:S01]  /*17d90*/  ISETP.GT.AND P4, PT, R0, 0x18, P1 ;  /* 0x000000180000780c */ /* 0x000fe20000f84270 */
[-C--:B------:R-:W-:Y:S01]  /*17da0*/  FMUL R35, R35, R2.reuse ;  /* 0x0000000223237220 */ /* 0x080fe20000400000 */
[----:B------:R-:W-:Y:S01]  /*17db0*/  FMUL R36, R36, R2 ;  /* 0x0000000224247220 */ /* 0x000fe20000400000 */
[----:B------:R-:W-:Y:S02]  /*17dc0*/  F2FP.F16.F32.PACK_AB R33, RZ, R33 ;  /* 0x00000021ff21723e */ /* 0x000fe400000000ff */
[----:B------:R-:W-:-:S02]  /*17dd0*/  F2FP.F16.F32.PACK_AB R34, RZ, R34 ;  /* 0x00000022ff22723e */ /* 0x000fc400000000ff */
[----:B------:R-:W-:Y:S01]  /*17de0*/  F2FP.F16.F32.PACK_AB R35, RZ, R35 ;  /* 0x00000023ff23723e */ /* 0x000fe200000000ff */
[----:B------:R-:W-:Y:S01]  /*17df0*/  @P5 STG.E.U16 desc[UR36][R4.64+0x22], R33 ;  /* 0x0000222104005986 */ /* 0x000fe2000c101524 */
[----:B------:R-:W-:Y:S02]  /*17e00*/  F2FP.F16.F32.PACK_AB R36, RZ, R36 ;  /* 0x00000024ff24723e */ /* 0x000fe400000000ff */
[C---:B------:R-:W-:Y:S01]  /*17e10*/  ISETP.GT.AND P5, PT, R0.reuse, 0x19, P1 ;  /* 0x000000190000780c */ /* 0x040fe20000fa4270 */
[----:B------:R-:W-:Y:S01]  /*17e20*/  @P2 STG.E.U16 desc[UR36][R6.64+0x20], R34 ;  /* 0x0000202206002986 */ /* 0x000fe2000c101524 */
[C---:B------:R-:W-:Y:S01]  /*17e30*/  ISETP.GT.AND P2, PT, R0.reuse, 0x18, P0 ;  /* 0x000000180000780c */ /* 0x040fe20000744270 */
[-C--:B------:R-:W-:Y:S02]  /*17e40*/  FMUL R37, R37, R2.reuse ;  /* 0x0000000225257220 */ /* 0x080fe40000400000 */
[----:B------:R-:W-:Y:S01]  /*17e50*/  @P3 STG.E.U16 desc[UR36][R6.64+0x22], R35 ;  /* 0x0000222306003986 */ /* 0x000fe2000c101524 */
[----:B------:R-:W-:Y:S01]  /*17e60*/  ISETP.GT.AND P3, PT, R0, 0x19, P0 ;  /* 0x000000190000780c */ /* 0x000fe20000764270 */
[----:B------:R-:W-:-:S02]  /*17e70*/  FMUL R38, R38, R2 ;  /* 0x0000000226267220 */ /* 0x000fc40000400000 */
[----:B------:R-:W-:Y:S01]  /*17e80*/  @P4 STG.E.U16 desc[UR36][R4.64+0x30], R36 ;  /* 0x0000302404004986 */ /* 0x000fe2000c101524 */
[----:B------:R-:W-:Y:S01]  /*17e90*/  ISETP.GT.AND P4, PT, R0, 0x20, P1 ;  /* 0x000000200000780c */ /* 0x000fe20000f84270 */
[-C--:B------:R-:W-:Y:S01]  /*17ea0*/  FMUL R39, R39, R2.reuse ;  /* 0x0000000227277220 */ /* 0x080fe20000400000 */
[----:B------:R-:W-:Y:S01]  /*17eb0*/  FMUL R40, R40, R2 ;  /* 0x0000000228287220 */ /* 0x000fe20000400000 */
[----:B------:R-:W-:Y:S02]  /*17ec0*/  F2FP.F16.F32.PACK_AB R37, RZ, R37 ;  /* 0x00000025ff25723e */ /* 0x000fe400000000ff */
[----:B------:R-:W-:Y:S02]  /*17ed0*/  F2FP.F16.F32.PACK_AB R38, RZ, R38 ;  /* 0x00000026ff26723e */ /* 0x000fe400000000ff */
[----:B------:R-:W-:Y:S01]  /*17ee0*/  F2FP.F16.F32.PACK_AB R39, RZ, R39 ;  /* 0x00000027ff27723e */ /* 0x000fe200000000ff */
[----:B------:R-:W-:Y:S01]  /*17ef0*/  @P5 STG.E.U16 desc[UR36][R4.64+0x32], R37 ;  /* 0x0000322504005986 */ /* 0x000fe2000c101524 */
[----:B------:R-:W-:-:S02]  /*17f00*/  F2FP.F16.F32.PACK_AB R40, RZ, R40 ;  /* 0x00000028ff28723e */ /* 0x000fc400000000ff */
[C---:B------:R-:W-:Y:S01]  /*17f10*/  ISETP.GT.AND P5, PT, R0.reuse, 0x21, P1 ;  /* 0x000000210000780c */ /* 0x040fe20000fa4270 */
[----:B------:R-:W-:Y:S01]  /*17f20*/  @P2 STG.E.U16 desc[UR36][R6.64+0x30], R38 ;  /* 0x0000302606002986 */ /* 0x000fe2000c101524 */
[C---:B------:R-:W-:Y:S01]  /*17f30*/  ISETP.GT.AND P2, PT, R0.reuse, 0x20, P0 ;  /* 0x000000200000780c */ /* 0x040fe20000744270 */
[-C--:B------:R-:W-:Y:S02]  /*17f40*/  FMUL R41, R41, R2.reuse ;  /* 0x0000000229297220 */ /* 0x080fe40000400000 */
[----:B------:R-:W-:Y:S01]  /*17f50*/  @P3 STG.E.U16 desc[UR36][R6.64+0x32], R39 ;  /* 0x0000322706003986 */ /* 0x000fe2000c101524 */
[----:B------:R-:W-:Y:S01]  /*17f60*/  ISETP.GT.AND P3, PT, R0, 0x21, P0 ;  /* 0x000000210000780c */ /* 0x000fe20000764270 */
[-C--:B------:R-:W-:Y:S02]  /*17f70*/  FMUL R42, R42, R2.reuse ;  /* 0x000000022a2a7220 */ /* 0x080fe40000400000 */
[----:B------:R-:W-:Y:S01]  /*17f80*/  @P4 STG.E.U16 desc[UR36][R4.64+0x40], R40 ;  /* 0x0000402804004986 */ /* 0x000fe2000c101524 */
[----:B------:R-:W-:Y:S01]  /*17f90*/  ISETP.GT.AND P4, PT, R0, 0x28, P1 ;  /* 0x000000280000780c */ /* 0x000fe20000f84270 */
[-C--:B------:R-:W-:Y:S01]  /*17fa0*/  FMUL R43, R43, R2.reuse ;  /* 0x000000022b2b7220 */ /* 0x080fe20000400000 */
[----:B------:R-:W-:Y:S01]  /*17fb0*/  FMUL R44, R44, R2 ;  /* 0x000000022c2c7220 */ /* 0x000fe20000400000 */
[----:B------:R-:W-:-:S02]  /*17fc0*/  F2FP.F16.F32.PACK_AB R41, RZ, R41 ;  /* 0x00000029ff29723e */ /* 0x000fc400000000ff */
[----:B------:R-:W-:Y:S02]  /*17fd0*/  F2FP.F16.F32.PACK_AB R42, RZ, R42 ;  /* 0x0000002aff2a723e */ /* 0x000fe400000000ff */
        /* <DEDUP_REMOVED lines=357> */
[----:B------:R-:W-:Y:S01]  /*19630*/  ISETP.GT.AND P2, PT, R0, 0xd8, P0 ;  /* 0x000000d80000780c */ /* 0x000fe20000744270 */
[-C--:B------:R-:W-:Y:S02]  /*19640*/  FMUL R133, R133, R2.reuse ;  /* 0x0000000285857220 */ /* 0x080fe40000400000 */
[----:B------:R-:W-:Y:S01]  /*19650*/  @P3 STG.E.U16 desc[UR36][R6.64+0x1a2], R131 ;  /* 0x0001a28306003986 */ /* 0x000fe2000c101524 */
[----:B------:R-:W-:-:S03]  /*19660*/  FMUL R134, R134, R2 ;  /* 0x0000000286867220 */ /* 0x000fc60000400000 */
[----:B------:R-:W-:Y:S01]  /*19670*/  @P4 STG.E.U16 desc[UR36][R4.64+0x1b0], R132 ;  /* 0x0001b08404004986 */ /* 0x000fe2000c101524 */
[C---:B------:R-:W-:Y:S01]  /*19680*/  ISETP.GT.AND P4, PT, R0.reuse, 0xd9, P0 ;  /* 0x000000d90000780c */ /* 0x040fe20000784270 */
[----:B------:R-:W-:Y:S01]  /*19690*/  FMUL R135, R135, R2 ;  /* 0x0000000287877220 */ /* 0x000fe20000400000 */
[----:B------:R-:W-:Y:S02]  /*196a0*/  F2FP.F16.F32.PACK_AB R133, RZ, R133 ;  /* 0x00000085ff85723e */ /* 0x000fe400000000ff */
[----:B------:R-:W-:Y:S02]  /*196b0*/  F2FP.F16.F32.PACK_AB R134, RZ, R134 ;  /* 0x00000086ff86723e */ /* 0x000fe400000000ff */
[----:B------:R-:W-:Y:S01]  /*196c0*/  F2FP.F16.F32.PACK_AB R135, RZ, R135 ;  /* 0x00000087ff87723e */ /* 0x000fe200000000ff */
[----:B------:R-:W-:Y:S01]  /*196d0*/  @P5 STG.E.U16 desc[UR36][R4.64+0x1b2], R133 ;  /* 0x0001b28504005986 */ /* 0x000fe2000c101524 */
[----:B------:R-:W-:-:S03]  /*196e0*/  ISETP.GT.AND P5, PT, R0, 0xe0, P1 ;  /* 0x000000e00000780c */ /* 0x000fc60000fa4270 */
[----:B------:R-:W-:Y:S01]  /*196f0*/  @P2 STG.E.U16 desc[UR36][R6.64+0x1b0], R134 ;  /* 0x0001b08606002986 */ /* 0x000fe2000c101524 */
[----:B------:R-:W-:Y:S01]  /*19700*/  ISETP.GT.AND P2, PT, R0, 0xe1, P1 ;  /* 0x000000e10000780c */ /* 0x000fe20000f44270 */
[-C--:B------:R-:W-:Y:S01]  /*19710*/  FMUL R136, R136, R2.reuse ;  /* 0x0000000288887220 */ /* 0x080fe20000400000 */
[C---:B------:R-:W-:Y:S01]  /*19720*/  ISETP.GT.AND P3, PT, R0.reuse, 0xe0, P0 ;  /* 0x000000e00000780c */ /* 0x040fe20000764270 */
[----:B------:R-:W-:Y:S01]  /*19730*/  @P4 STG.E.U16 desc[UR36][R6.64+0x1b2], R135 ;  /* 0x0001b28706004986 */ /* 0x000fe2000c101524 */
[-C--:B------:R-:W-:Y:S01]  /*19740*/  FMUL R137, R137, R2.reuse ;  /* 0x0000000289897220 */ /* 0x080fe20000400000 */
[----:B------:R-:W-:Y:S01]  /*19750*/  ISETP.GT.AND P4, PT, R0, 0xe1, P0 ;  /* 0x000000e10000780c */ /* 0x000fe20000784270 */
[-C--:B------:R-:W-:Y:S01]  /*19760*/  FMUL R138, R138, R2.reuse ;  /* 0x000000028a8a7220 */ /* 0x080fe20000400000 */
[----:B------:R-:W-:Y:S01]  /*19770*/  FMUL R139, R139, R2 ;  /* 0x000000028b8b7220 */ /* 0x000fe20000400000 */
[----:B------:R-:W-:Y:S02]  /*19780*/  F2FP.F16.F32.PACK_AB R136, RZ, R136 ;  /* 0x00000088ff88723e */ /* 0x000fe400000000ff */
[----:B------:R-:W-:-:S02]  /*19790*/  F2FP.F16.F32.PACK_AB R137, RZ, R137 ;  /* 0x00000089ff89723e */ /* 0x000fc400000000ff */
[----:B------:R-:W-:Y:S02]  /*197a0*/  F2FP.F16.F32.PACK_AB R138, RZ, R138 ;  /* 0x0000008aff8a723e */ /* 0x000fe400000000ff */
[----:B------:R-:W-:Y:S01]  /*197b0*/  F2FP.F16.F32.PACK_AB R139, RZ, R139 ;  /* 0x0000008bff8b723e */ /* 0x000fe200000000ff */
[----:B------:R-:W-:Y:S01]  /*197c0*/  @P5 STG.E.U16 desc[UR36][R4.64+0x1c0], R136 ;  /* 0x0001c08804005986 */ /* 0x000fe2000c101524 */
[----:B------:R-:W-:-:S03]  /*197d0*/  ISETP.GT.AND P5, PT, R0, 0xe9, P1 ;  /* 0x000000e90000780c */ /* 0x000fc60000fa4270 */
[----:B------:R-:W-:Y:S01]  /*197e0*/  @P2 STG.E.U16 desc[UR36][R4.64+0x1c2], R137 ;  /* 0x0001c28904002986 */ /* 0x000fe2000c101524 */
[C---:B------:R-:W-:Y:S02]  /*197f0*/  ISETP.GT.AND P2, PT, R0.reuse, 0xe8, P1 ;  /* 0x000000e80000780c */ /* 0x040fe40000f44270 */
[C---:B------:R-:W-:Y:S01]  /*19800*/  ISETP.GT.AND P6, PT, R0.reuse, 0xe8, P0 ;  /* 0x000000e80000780c */ /* 0x040fe200007c4270 */
[----:B------:R-:W-:Y:S01]  /*19810*/  @P3 STG.E.U16 desc[UR36][R6.64+0x1c0], R138 ;  /* 0x0001c08a06003986 */ /* 0x000fe2000c101524 */
[----:B------:R-:W-:Y:S01]  /*19820*/  ISETP.GT.AND P3, PT, R0, 0xe9, P0 ;  /* 0x000000e90000780c */ /* 0x000fe20000764270 */
[-C--:B------:R-:W-:Y:S01]  /*19830*/  FMUL R140, R140, R2.reuse ;  /* 0x000000028c8c7220 */ /* 0x080fe20000400000 */
[-C--:B------:R-:W-:Y:S01]  /*19840*/  FMUL R141, R141, R2.reuse ;  /* 0x000000028d8d7220 */ /* 0x080fe20000400000 */
[----:B------:R-:W-:Y:S01]  /*19850*/  @P4 STG.E.U16 desc[UR36][R6.64+0x1c2], R139 ;  /* 0x0001c28b06004986 */ /* 0x000fe2000c101524 */
[----:B------:R-:W-:Y:S01]  /*19860*/  ISETP.GT.AND P4, PT, R0, 0xf0, P1 ;  /* 0x000000f00000780c */ /* 0x000fe20000f84270 */
[-C--:B------:R-:W-:Y:S01]  /*19870*/  FMUL R142, R142, R2.reuse ;  /* 0x000000028e8e7220 */ /* 0x080fe20000400000 */
[-C--:B------:R-:W-:Y:S01]  /*19880*/  FMUL R143, R143, R2.reuse ;  /* 0x000000028f8f7220 */ /* 0x080fe20000400000 */
[----:B------:R-:W-:Y:S01]  /*19890*/  FMUL R144, R144, R2 ;  /* 0x0000000290907220 */ /* 0x000fe20000400000 */
[----:B------:R-:W-:-:S02]  /*198a0*/  F2FP.F16.F32.PACK_AB R140, RZ, R140 ;  /* 0x0000008cff8c723e */ /* 0x000fc400000000ff */
[----:B------:R-:W-:Y:S02]  /*198b0*/  F2FP.F16.F32.PACK_AB R141, RZ, R141 ;  /* 0x0000008dff8d723e */ /* 0x000fe400000000ff */
[----:B------:R-:W-:Y:S02]  /*198c0*/  F2FP.F16.F32.PACK_AB R142, RZ, R142 ;  /* 0x0000008eff8e723e */ /* 0x000fe400000000ff */
[----:B------:R-:W-:Y:S02]  /*198d0*/  F2FP.F16.F32.PACK_AB R143, RZ, R143 ;  /* 0x0000008fff8f723e */ /* 0x000fe400000000ff */
[----:B------:R-:W-:Y:S01]  /*198e0*/  F2FP.F16.F32.PACK_AB R144, RZ, R144 ;  /* 0x00000090ff90723e */ /* 0x000fe200000000ff */
[----:B------:R-:W-:Y:S01]  /*198f0*/  @P2 STG.E.U16 desc[UR36][R4.64+0x1d0], R140 ;  /* 0x0001d08c04002986 */ /* 0x000fe2000c101524 */
[----:B------:R-:W-:-:S03]  /*19900*/  ISETP.GT.AND P2, PT, R0, 0xf1, P1 ;  /* 0x000000f10000780c */ /* 0x000fc60000f44270 */
[----:B------:R-:W-:Y:S01]  /*19910*/  @P5 STG.E.U16 desc[UR36][R4.64+0x1d2], R141 ;  /* 0x0001d28d04005986 */ /* 0x000fe2000c101524 */
[----:B------:R-:W-:-:S03]  /*19920*/  ISETP.GT.AND P5, PT, R0, 0xf0, P0 ;  /* 0x000000f00000780c */ /* 0x000fc600007a4270 */
[----:B------:R-:W-:Y:S01]  /*19930*/  @P6 STG.E.U16 desc[UR36][R6.64+0x1d0], R142 ;  /* 0x0001d08e06006986 */ /* 0x000fe2000c101524 */
[----:B------:R-:W-:-:S03]  /*19940*/  FMUL R145, R145, R2 ;  /* 0x0000000291917220 */ /* 0x000fc60000400000 */
[----:B------:R-:W-:Y:S01]  /*19950*/  @P3 STG.E.U16 desc[UR36][R6.64+0x1d2], R143 ;  /* 0x0001d28f06003986 */ /* 0x000fe2000c101524 */
[----:B------:R-:W-:-:S03]  /*19960*/  ISETP.GT.AND P3, PT, R0, 0xf8, P1 ;  /* 0x000000f80000780c */ /* 0x000fc60000f64270 */
[----:B------:R-:W-:Y:S01]  /*19970*/  @P4 STG.E.U16 desc[UR36][R4.64+0x1e0], R144 ;  /* 0x0001e09004004986 */ /* 0x000fe2000c101524 */
[----:B------:R-:W-:Y:S01]  /*19980*/  ISETP.GT.AND P4, PT, R0, 0xf1, P0 ;  /* 0x000000f10000780c */ /* 0x000fe20000784270 */
[-C--:B------:R-:W-:Y:S01]  /*19990*/  FMUL R146, R146, R2.reuse ;  /* 0x0000000292927220 */ /* 0x080fe20000400000 */
[C---:B------:R-:W-:Y:S01]  /*199a0*/  ISETP.GT.AND P1, PT, R0.reuse, 0xf9, P1 ;  /* 0x000000f90000780c */ /* 0x040fe20000f24270 */
[-C--:B------:R-:W-:Y:S01]  /*199b0*/  FMUL R147, R147, R2.reuse ;  /* 0x0000000293937220 */ /* 0x080fe20000400000 */
[----:B------:R-:W-:Y:S01]  /*199c0*/  ISETP.GT.AND P6, PT, R0, 0xf8, P0 ;  /* 0x000000f80000780c */ /* 0x000fe200007c4270 */
[-C--:B------:R-:W-:Y:S01]  /*199d0*/  FMUL R148, R148, R2.reuse ;  /* 0x0000000294947220 */ /* 0x080fe20000400000 */
[----:B------:R-:W-:Y:S01]  /*199e0*/  FMUL R149, R149, R2 ;  /* 0x0000000295957220 */ /* 0x000fe20000400000 */
[----:B------:R-:W-:Y:S02]  /*199f0*/  F2FP.F16.F32.PACK_AB R145, RZ, R145 ;  /* 0x00000091ff91723e */ /* 0x000fe400000000ff */
[----:B------:R-:W-:-:S02]  /*19a00*/  F2FP.F16.F32.PACK_AB R146, RZ, R146 ;  /* 0x00000092ff92723e */ /* 0x000fc400000000ff */
[----:B------:R-:W-:Y:S02]  /*19a10*/  ISETP.GT.AND P0, PT, R0, 0xf9, P0 ;  /* 0x000000f90000780c */ /* 0x000fe40000704270 */
[----:B------:R-:W-:Y:S01]  /*19a20*/  F2FP.F16.F32.PACK_AB R147, RZ, R147 ;  /* 0x00000093ff93723e */ /* 0x000fe200000000ff */
[----:B------:R-:W-:Y:S01]  /*19a30*/  FMUL R150, R150, R2 ;  /* 0x0000000296967220 */ /* 0x000fe20000400000 */
[----:B------:R-:W-:Y:S02]  /*19a40*/  F2FP.F16.F32.PACK_AB R148, RZ, R148 ;  /* 0x00000094ff94723e */ /* 0x000fe400000000ff */
[----:B------:R-:W-:Y:S01]  /*19a50*/  F2FP.F16.F32.PACK_AB R149, RZ, R149 ;  /* 0x00000095ff95723e */ /* 0x000fe200000000ff */
[----:B------:R-:W-:Y:S01]  /*19a60*/  FMUL R151, R151, R2 ;  /* 0x0000000297977220 */ /* 0x000fe20000400000 */
[----:B------:R-:W-:Y:S01]  /*19a70*/  @P2 STG.E.U16 desc[UR36][R4.64+0x1e2], R145 ;  /* 0x0001e29104002986 */ /* 0x000fe2000c101524 */
[----:B------:R-:W-:-:S03]  /*19a80*/  F2FP.F16.F32.PACK_AB R150, RZ, R150 ;  /* 0x00000096ff96723e */ /* 0x000fc600000000ff */
[----:B------:R-:W-:Y:S01]  /*19a90*/  @P5 STG.E.U16 desc[UR36][R6.64+0x1e0], R146 ;  /* 0x0001e09206005986 */ /* 0x000fe2000c101524 */
[----:B------:R-:W-:-:S03]  /*19aa0*/  F2FP.F16.F32.PACK_AB R151, RZ, R151 ;  /* 0x00000097ff97723e */ /* 0x000fc600000000ff */
[----:B------:R-:W-:Y:S04]  /*19ab0*/  @P4 STG.E.U16 desc[UR36][R6.64+0x1e2], R147 ;  /* 0x0001e29306004986 */ /* 0x000fe8000c101524 */
[----:B------:R-:W-:Y:S04]  /*19ac0*/  @P3 STG.E.U16 desc[UR36][R4.64+0x1f0], R148 ;  /* 0x0001f09404003986 */ /* 0x000fe8000c101524 */
[----:B------:R0:W-:Y:S02]  /*19ad0*/  @P1 STG.E.U16 desc[UR36][R4.64+0x1f2], R149 ;  /* 0x0001f29504001986 */ /* 0x0001e4000c101524 */
[----:B0-----:R-:W-:Y:S01]  /*19ae0*/  @P6 IMAD.MOV.U32 R4, RZ, RZ, R6 ;  /* 0x000000ffff046224 */ /* 0x001fe200078e0006 */
[----:B------:R-:W-:-:S05]  /*19af0*/  @P6 MOV R5, R7 ;  /* 0x0000000700056202 */ /* 0x000fca0000000f00 */
[----:B------:R0:W-:Y:S04]  /*19b00*/  @P6 STG.E.U16 desc[UR36][R4.64+0x1f0], R150 ;  /* 0x0001f09604006986 */ /* 0x0001e8000c101524 */
[----:B------:R0:W-:Y:S02]  /*19b10*/  @P0 STG.E.U16 desc[UR36][R6.64+0x1f2], R151 ;  /* 0x0001f29706000986 */ /* 0x0001e4000c101524 */
.L_x_540:
[----:B------:R-:W-:Y:S05]  /*19b20*/  BSYNC B0 ;  /* 0x0000000000007941 */ /* 0x000fea0003800000 */
.L_x_32:
[----:B0-----:R-:W2:Y:S04]  /*19b30*/  LDL.LU R5, [R1+0x200] ;  /* 0x0002000001057983 */ /* 0x001ea80000300800 */
[----:B------:R-:W2:Y:S01]  /*19b40*/  LDL.LU R4, [R1+0x204] ;  /* 0x0002040001047983 */ /* 0x000ea20000300800 */
[----:B------:R-:W-:Y:S01]  /*19b50*/  ULDC UR4, c[0x0][0xc] ;  /* 0x0000030000047ab9 */ /* 0x000fe20000000800 */
[----:B------:R-:W-:Y:S01]  /*19b60*/  ULDC UR5, c[0x0][0x10] ;  /* 0x0000040000057ab9 */ /* 0x000fe20000000800 */
[----:B-----5:R-:W2:Y:S01]  /*19b70*/  LDC R3, c[0x0][0x14] ;  /* 0x00000500ff037b82 */ /* 0x020ea20000000800 */
[----:B------:R-:W-:Y:S01]  /*19b80*/  UIMAD.WIDE.U32 UR4, UR4, UR5, URZ ;  /* 0x00000005040472a5 */ /* 0x000fe2000f8e003f */
[----:B----4-:R-:W-:Y:S01]  /*19b90*/  PRMT R0, RZ, 0x7610, R0 ;  /* 0x00007610ff007816 */ /* 0x010fe20000000000 */
[----:B------:R-:W-:Y:S01]  /*19ba0*/  UMOV UR42, 0xffffffff ;  /* 0xffffffff002a7882 */ /* 0x000fe20000000000 */
[----:B------:R-:W-:-:S03]  /*19bb0*/  UMOV UR43, 0xffffffff ;  /* 0xffffffff002b7882 */ /* 0x000fc60000000000 */
[----:B--2---:R-:W-:-:S04]  /*19bc0*/  IMAD.WIDE.U32 R4, R3, UR4, R4 ;  /* 0x0000000403047c25 */ /* 0x004fc8000f8e0004 */
[----:B------:R-:W-:Y:S01]  /*19bd0*/  IMAD R3, R3, UR5, RZ ;  /* 0x0000000503037c24 */ /* 0x000fe2000f8e02ff */
[----:B------:R-:W-:Y:S01]  /*19be0*/  ULDC.64 UR4, c[0x0][0x650] ;  /* 0x0001940000047ab9 */ /* 0x000fe20000000a00 */
[----:B------:R-:W-:Y:S01]  /*19bf0*/  IMAD.MOV.U32 R7, RZ, RZ, R4 ;  /* 0x000000ffff077224 */ /* 0x000fe200078e0004 */
[----:B------:R-:W-:Y:S01]  /*19c00*/  ISETP.GE.U32.AND P0, PT, R4, UR4, PT ;  /* 0x0000000404007c0c */ /* 0x000fe2000bf06070 */
[----:B------:R-:W-:-:S05]  /*19c10*/  IMAD.IADD R6, R5, 0x1, R3 ;  /* 0x0000000105067824 */ /* 0x000fca00078e0203 */
[----:B------:R0:W-:Y:S01]  /*19c20*/  STL [R1+0x200], R6 ;  /* 0x0002000601007387 */ /* 0x0001e20000100800 */
[----:B------:R-:W-:-:S03]  /*19c30*/  ISETP.GE.U32.AND.EX P0, PT, R6, UR5, PT, P0 ;  /* 0x0000000506007c0c */ /* 0x000fc6000bf06100 */
[----:B------:R0:W-:Y:S10]  /*19c40*/  STL [R1+0x204], R7 ;  /* 0x0002040701007387 */ /* 0x0001f40000100800 */
[----:B0-----:R-:W-:Y:S05]  /*19c50*/  @P0 BRA `(.L_x_541) ;  /* 0x0000000400880947 */ /* 0x001fea0003800000 */
[----:B------:R-:W0:Y:S01]  /*19c60*/  S2UR UR6, SR_CTAID.X ;  /* 0x00000000000679c3 */ /* 0x000e220000002500 */
[----:B------:R-:W-:Y:S01]  /*19c70*/  ULDC.64 UR12, c[0x0][0x628] ;  /* 0x00018a00000c7ab9 */ /* 0x000fe20000000a00 */
[----:B------:R-:W-:Y:S01]  /*19c80*/  ULDC UR4, c[0x0][0x150] ;  /* 0x0000540000047ab9 */ /* 0x000fe20000000800 */
[----:B------:R-:W-:Y:S01]  /*19c90*/  ISETP.NE.U32.AND P0, PT, RZ, UR12, PT ;  /* 0x0000000cff007c0c */ /* 0x000fe2000bf05070 */
[----:B------:R-:W-:Y:S01]  /*19ca0*/  ULDC UR15, c[0x0][0x630] ;  /* 0x00018c00000f7ab9 */ /* 0x000fe20000000800 */
[C---:B------:R-:W-:Y:S01]  /*19cb0*/  R2UR UR16, R7.reuse ;  /* 0x00000000071072ca */ /* 0x040fe200000e0000 */
[----:B------:R-:W-:Y:S01]  /*19cc0*/  ULDC UR19, c[0x0][0x154] ;  /* 0x0000550000137ab9 */ /* 0x000fe20000000800 */
[----:B------:R-:W-:Y:S01]  /*19cd0*/  ISETP.NE.AND.EX P0, PT, RZ, UR13, PT, P0 ;  /* 0x0000000dff007c0c */ /* 0x000fe2000bf05300 */
[----:B------:R-:W2:Y:S01]  /*19ce0*/  S2UR UR18, SR_CTAID.Y ;  /* 0x00000000001279c3 */ /* 0x000ea20000002600 */
[----:B------:R-:W-:Y:S02]  /*19cf0*/  R2UR UR17, R6 ;  /* 0x00000000061172ca */ /* 0x000fe400000e0000 */
[----:B------:R-:W-:-:S02]  /*19d00*/  R2UR UR10, R7 ;  /* 0x00000000070a72ca */ /* 0x000fc400000e0000 */
[----:B------:R-:W-:Y:S02]  /*19d10*/  R2UR UR11, R6 ;  /* 0x00000000060b72ca */ /* 0x000fe400000e0000 */
[----:B0-----:R-:W-:-:S05]  /*19d20*/  I2FP.F32.U32 R0, UR6 ;  /* 0x0000000600007c45 */ /* 0x001fca0008201000 */
[----:B------:R-:W-:-:S04]  /*19d30*/  FMUL R0, R0, UR4 ;  /* 0x0000000400007c20 */ /* 0x000fc80008400000 */
[----:B------:R0:W4:Y:S01]  /*19d40*/  F2I.U32.TRUNC.NTZ R3, R0 ;  /* 0x0000000000037305 */ /* 0x000122000020f000 */
[----:B--2---:R-:W-:Y:S05]  /*19d50*/  @!P0 BRA `(.L_x_542) ;  /* 0x0000000000308947 */ /* 0x004fea0003800000 */
        /* <DEDUP_REMOVED lines=12> */
.L_x_542:
[----:B------:R-:W-:Y:S01]  /*19e20*/  USHF.R.U64 UR43, UR10, UR15, UR11 ;  /* 0x0000000f0a2b7299 */ /* 0x000fe2000800120b */
[----:B0-----:R-:W-:Y:S01]  /*19e30*/  I2FP.F32.U32 R0, UR18 ;  /* 0x0000001200007c45 */ /* 0x001fe20008201000 */
[----:B------:R-:W-:Y:S02]  /*19e40*/  USHF.R.U32.HI UR4, URZ, UR15, UR11 ;  /* 0x0000000f3f047299 */ /* 0x000fe4000801160b */
[----:B------:R-:W-:Y:S02]  /*19e50*/  UIADD3 UR10, UP0, URZ, -UR43, URZ ;  /* 0x8000002b3f0a7290 */ /* 0x000fe4000ff1e03f */
[----:B------:R-:W-:Y:S01]  /*19e60*/  FMUL R0, R0, UR19 ;  /* 0x0000001300007c20 */ /* 0x000fe20008400000 */
[----:B------:R-:W-:Y:S01]  /*19e70*/  ULDC.64 UR12, c[0x0][0x620] ;  /* 0x00018800000c7ab9 */ /* 0x000fe20000000a00 */
[----:B------:R-:W-:Y:S01]  /*19e80*/  UIADD3.X UR4, URZ, ~UR4, URZ, UP0, !UPT ;  /* 0x800000043f047290 */ /* 0x000fe200087fe43f */
[----:B------:R-:W-:Y:S01]  /*19e90*/  UMOV UR8, UR16 ;  /* 0x0000001000087c82 */ /* 0x000fe20008000000 */
[----:B------:R-:W-:-:S02]  /*19ea0*/  UMOV UR9, UR17 ;  /* 0x0000001100097c82 */ /* 0x000fc40008000000 */
[----:B------:R-:W-:Y:S01]  /*19eb0*/  UIMAD UR4, UR4, UR12, URZ ;  /* 0x0000000c040472a4 */ /* 0x000fe2000f8e023f */
[----:B------:R-:W0:Y:S01]  /*19ec0*/  F2I.U32.TRUNC.NTZ R0, R0 ;  /* 0x0000000000007305 */ /* 0x000e22000020f000 */
[----:B------:R-:W-:Y:S01]  /*19ed0*/  UIMAD.WIDE.U32 UR8, UR10, UR12, UR8 ;  /* 0x0000000c0a0872a5 */ /* 0x000fe2000f8e0008 */
[----:B----4-:R-:W-:Y:S01]  /*19ee0*/  R2UR UR12, R3 ;  /* 0x00000000030c72ca */ /* 0x010fe200000e0000 */
[----:B------:R-:W-:Y:S01]  /*19ef0*/  UIMAD UR10, UR10, UR13, UR4 ;  /* 0x0000000d0a0a72a4 */ /* 0x000fe2000f8e0204 */
[----:B------:R-:W-:Y:S01]  /*19f00*/  ULDC UR11, c[0x0][0x618] ;  /* 0x00018600000b7ab9 */ /* 0x000fe20000000800 */
[----:B------:R-:W-:Y:S02]  /*19f10*/  ULDC UR21, c[0x0][0x658] ;  /* 0x0001960000157ab9 */ /* 0x000fe40000000800 */
[----:B------:R-:W-:Y:S01]  /*19f20*/  UIADD3 UR9, UR9, UR10, URZ ;  /* 0x0000000a09097290 */ /* 0x000fe2000fffe03f */
[----:B------:R-:W-:Y:S01]  /*19f30*/  UMOV UR15, 0xffffffff ;  /* 0xffffffff000f7882 */ /* 0x000fe20000000000 */
[----:B------:R-:W-:Y:S01]  /*19f40*/  ULDC.64 UR4, c[0x0][0x640] ;  /* 0x0001900000047ab9 */ /* 0x000fe20000000a00 */
[----:B------:R-:W-:Y:S01]  /*19f50*/  USHF.L.U32 UR15, UR15, UR21, URZ ;  /* 0x000000150f0f7299 */ /* 0x000fe2000800063f */
[----:B------:R-:W-:Y:S01]  /*19f60*/  ISETP.NE.U32.AND P0, PT, RZ, UR4, PT ;  /* 0x00000004ff007c0c */ /* 0x000fe2000bf05070 */
[----:B------:R-:W-:-:S02]  /*19f70*/  USHF.R.U64 UR16, UR8, UR11, UR9 ;  /* 0x0000000b08107299 */ /* 0x000fc40008001209 */
[----:B------:R-:W-:Y:S01]  /*19f80*/  USHF.R.U32.HI UR8, URZ, UR11, UR9 ;  /* 0x0000000b3f087299 */ /* 0x000fe20008011609 */
[----:B0-----:R-:W-:Y:S01]  /*19f90*/  R2UR UR14, R0 ;  /* 0x00000000000e72ca */ /* 0x001fe200000e0000 */
[----:B------:R-:W-:Y:S01]  /*19fa0*/  ULDC UR17, c[0x0][0x608] ;  /* 0x0001820000117ab9 */ /* 0x000fe20000000800 */
[----:B------:R-:W-:Y:S01]  /*19fb0*/  ULOP3.LUT UR41, URZ, UR15, URZ, 0x33, !UPT ;  /* 0x0000000f3f297292 */ /* 0x000fe2000f8e333f */
[----:B------:R-:W-:Y:S01]  /*19fc0*/  ISETP.NE.AND.EX P0, PT, RZ, UR5, PT, P0 ;  /* 0x00000005ff007c0c */ /* 0x000fe2000bf05300 */
[----:B------:R-:W-:Y:S02]  /*19fd0*/  USHF.R.U64 UR15, UR16, UR17, UR8 ;  /* 0x00000011100f7299 */ /* 0x000fe40008001208 */
[----:B------:R-:W-:Y:S02]  /*19fe0*/  USHF.R.U32.HI UR8, URZ, UR17, UR8 ;  /* 0x000000113f087299 */ /* 0x000fe40008011608 */
[----:B------:R-:W-:Y:S02]  /*19ff0*/  UIADD3 UR12, -UR12, URZ, URZ ;  /* 0x0000003f0c0c7290 */ /* 0x000fe4000fffe13f */
[----:B------:R-:W-:Y:S01]  /*1a000*/  USHF.R.U64 UR17, UR15, UR21, UR8 ;  /* 0x000000150f117299 */ /* 0x000fe20008001208 */
[----:B------:R-:W-:Y:S01]  /*1a010*/  UMOV UR19, 0x1 ;  /* 0x0000000100137882 */ /* 0x000fe20000000000 */
[----:B------:R-:W-:Y:S01]  /*1a020*/  ULDC UR13, c[0x0][0x144] ;  /* 0x00005100000d7ab9 */ /* 0x000fe20000000800 */
[----:B------:R-:W-:Y:S01]  /*1a030*/  ULDC UR7, c[0x0][0x600] ;  /* 0x0001800000077ab9 */ /* 0x000fe20000000800 */
[----:B------:R-:W-:-:S02]  /*1a040*/  USHF.L.U32 UR24, UR19, UR21, URZ ;  /* 0x0000001513187299 */ /* 0x000fc4000800063f */
[----:B------:R-:W-:Y:S02]  /*1a050*/  USHF.R.U32.HI UR8, URZ, UR21, UR8 ;  /* 0x000000153f087299 */ /* 0x000fe40008011608 */
[----:B------:R-:W-:Y:S02]  /*1a060*/  UIMAD UR21, UR13, UR12, UR6 ;  /* 0x0000000c0d1572a4 */ /* 0x000fe4000f8e0206 */
[----:B------:R-:W-:Y:S02]  /*1a070*/  UIADD3 UR20, UR7, -0x1, URZ ;  /* 0xffffffff07147890 */ /* 0x000fe4000fffe03f */
[----:B------:R-:W-:Y:S01]  /*1a080*/  UIADD3 UR19, -UR14, URZ, URZ ;  /* 0x0000003f0e137290 */ /* 0x000fe2000fffe13f */
[----:B------:R-:W-:Y:S01]  /*1a090*/  ULDC UR25, c[0x0][0x148] ;  /* 0x0000520000197ab9 */ /* 0x000fe20000000800 */
[----:B------:R-:W-:Y:S01]  /*1a0a0*/  ULDC UR22, c[0x0][0x648] ;  /* 0x0001920000167ab9 */ /* 0x000fe20000000800 */
[----:B------:R-:W-:Y:S01]  /*1a0b0*/  ULDC UR23, c[0x0][0x638] ;  /* 0x00018e0000177ab9 */ /* 0x000fe20000000800 */
        /* <DEDUP_REMOVED lines=14> */
.L_x_543:
[----:B------:R-:W-:Y:S01]  /*1a1a0*/  UISETP.NE.AND UP0, UPT, UR45, URZ, UPT ;  /* 0x0000003f2d00728c */ /* 0x000fe2000bf05270 */
[----:B------:R-:W-:Y:S01]  /*1a1b0*/  MOV R0, 0x1 ;  /* 0x0000000100007802 */ /* 0x000fe20000000f00 */
[----:B------:R-:W-:Y:S02]  /*1a1c0*/  USHF.R.U64 UR4, UR6, UR22, UR8 ;  /* 0x0000001606047299 */ /* 0x000fe40008001208 */
[----:B------:R-:W-:Y:S02]  /*1a1d0*/  ULOP3.LUT UR41, UR15, UR41, URZ, 0xc0, !UPT ;  /* 0x000000290f297292 */ /* 0x000fe4000f8ec03f */
[----:B------:R-:W-:Y:S02]  /*1a1e0*/  UIADD3 UR5, -UR4, URZ, URZ ;  /* 0x0000003f04057290 */ /* 0x000fe4000fffe13f */
[----:B------:R-:W-:Y:S02]  /*1a1f0*/  UIMAD UR41, UR24, UR4, UR41 ;  /* 0x00000004182972a4 */ /* 0x000fe4000f8e0229 */
[----:B------:R-:W-:-:S02]  /*1a200*/  ULOP3.LUT UR16, UR16, UR20, URZ, 0xc0, !UPT ;  /* 0x0000001410107292 */ /* 0x000fc4000f8ec03f */
[----:B------:R-:W-:Y:S02]  /*1a210*/  @UP0 UIMAD UR21, UR25, UR19, UR18 ;  /* 0x00000013191502a4 */ /* 0x000fe4000f8e0212 */
[----:B------:R-:W-:-:S03]  /*1a220*/  UIMAD UR4, UR5, UR23, UR17 ;  /* 0x00000017050472a4 */ /* 0x000fc6000f8e0211 */
[----:B------:R-:W-:Y:S01]  /*1a230*/  ULDC UR5, c[0x0][0x610] ;  /* 0x0001840000057ab9 */ /* 0x000fe20000000800 */
[----:B------:R-:W-:Y:S02]  /*1a240*/  UIMAD UR4, UR4, UR7, UR16 ;  /* 0x00000007040472a4 */ /* 0x000fe4000f8e0210 */
[----:B------:R-:W-:-:S04]  /*1a250*/  UIMAD UR41, UR41, UR5, UR21 ;  /* 0x00000005292972a4 */ /* 0x000fc8000f8e0215 */
[----:B------:R-:W-:Y:S02]  /*1a260*/  USEL UR42, UR4, UR41, !UP0 ;  /* 0x00000029042a7287 */ /* 0x000fe4000c000000 */
[----:B------:R-:W-:-:S12]  /*1a270*/  USEL UR41, UR41, UR4, !UP0 ;  /* 0x0000000429297287 */ /* 0x000fd8000c000000 */
.L_x_541:
[----:B------:R-:W-:-:S13]  /*1a280*/  LOP3.LUT P0, RZ, R0, 0xff, RZ, 0xc0, !PT ;  /* 0x000000ff00ff7812 */ /* 0x000fda000780c0ff */
[----:B------:R-:W-:Y:S05]  /*1a290*/  @P0 BRA `(.L_x_544) ;  /* 0xfffffe7000440947 */ /* 0x000fea000383ffff */
[----:B------:R-:W-:Y:S05]  /*1a2a0*/  EXIT ;  /* 0x000000000000794d */ /* 0x000fea0003800000 */
.L_x_7:
[----:B------:R-:W2:Y:S01]  /*1a2b0*/  LDL R5, [R1+0x204] ;  /* 0x0002040001057983 */ /* 0x000ea20000100800 */
[----:B------:R-:W-:-:S03]  /*1a2c0*/  ULDC.64 UR4, c[0x0][0x650] ;  /* 0x0001940000047ab9 */ /* 0x000fc60000000a00 */
[----:B------:R-:W3:Y:S01]  /*1a2d0*/  LDL R4, [R1+0x200] ;  /* 0x0002000001047983 */ /* 0x000ee20000100800 */
[----:B------:R-:W-:Y:S01]  /*1a2e0*/  PRMT R0, RZ, 0x7610, R0 ;  /* 0x00007610ff007816 */ /* 0x000fe20000000000 */
[----:B------:R-:W-:Y:S01]  /*1a2f0*/  IMAD.MOV.U32 R3, RZ, RZ, -0x1 ;  /* 0xffffffffff037424 */ /* 0x000fe200078e00ff */
[----:B------:R-:W-:Y:S01]  /*1a300*/  MOV R10, 0xffffffff ;  /* 0xffffffff000a7802 */ /* 0x000fe20000000f00 */
[----:B------:R-:W-:Y:S01]  /*1a310*/  IMAD.MOV.U32 R2, RZ, RZ, -0x1 ;  /* 0xffffffffff027424 */ /* 0x000fe200078e00ff */
[----:B--2---:R-:W-:-:S04]  /*1a320*/  ISETP.GE.U32.AND P0, PT, R5, UR4, PT ;  /* 0x0000000405007c0c */ /* 0x004fc8000bf06070 */
[----:B---3--:R-:W-:-:S13]  /*1a330*/  ISETP.GE.U32.AND.EX P0, PT, R4, UR5, PT, P0 ;  /* 0x0000000504007c0c */ /* 0x008fda000bf06100 */
        /* <DEDUP_REMOVED lines=21> */
.L_x_546:
[----:B------:R-:W-:Y:S01]  /*1a490*/  USHF.R.U64 UR4, UR14, UR19, UR15 ;  /* 0x000000130e047299 */ /* 0x000fe2000800120f */
[----:B------:R-:W-:Y:S01]  /*1a4a0*/  R2UR UR7, R4 ;  /* 0x00000000040772ca */ /* 0x000fe200000e0000 */
[----:B------:R-:W-:Y:S02]  /*1a4b0*/  USHF.R.U32.HI UR5, URZ, UR19, UR15 ;  /* 0x000000133f057299 */ /* 0x000fe4000801160f */
[----:B------:R-:W-:Y:S01]  /*1a4c0*/  UIADD3 UR13, UP0, URZ, -UR4, URZ ;  /* 0x800000043f0d7290 */ /* 0x000fe2000ff1e03f */
[----:B------:R-:W-:Y:S01]  /*1a4d0*/  ULDC.64 UR14, c[0x0][0x620] ;  /* 0x00018800000e7ab9 */ /* 0x000fe20000000a00 */
[----:B------:R-:W-:Y:S02]  /*1a4e0*/  UMOV UR6, UR20 ;  /* 0x0000001400067c82 */ /* 0x000fe40008000000 */
[----:B------:R-:W-:Y:S02]  /*1a4f0*/  UIADD3.X UR5, URZ, ~UR5, URZ, UP0, !UPT ;  /* 0x800000053f057290 */ /* 0x000fe400087fe43f */
[----:B------:R-:W-:-:S02]  /*1a500*/  UISETP.NE.AND UP1, UPT, UR45, URZ, UPT ;  /* 0x0000003f2d00728c */ /* 0x000fc4000bf25270 */
[----:B------:R-:W-:Y:S02]  /*1a510*/  UIMAD UR5, UR5, UR14, URZ ;  /* 0x0000000e050572a4 */ /* 0x000fe4000f8e023f */
[----:B------:R-:W-:Y:S02]  /*1a520*/  UIMAD.WIDE.U32 UR6, UR13, UR14, UR6 ;  /* 0x0000000e0d0672a5 */ /* 0x000fe4000f8e0006 */
[----:B------:R-:W-:Y:S01]  /*1a530*/  UIMAD UR5, UR13, UR15, UR5 ;  /* 0x0000000f0d0572a4 */ /* 0x000fe2000f8e0205 */
[----:B------:R-:W-:Y:S02]  /*1a540*/  ULDC UR14, c[0x0][0x608] ;  /* 0x00018200000e7ab9 */ /* 0x000fe40000000800 */
[----:B------:R-:W-:Y:S01]  /*1a550*/  ULDC UR13, c[0x0][0x618] ;  /* 0x00018600000d7ab9 */ /* 0x000fe20000000800 */
[----:B------:R-:W-:Y:S01]  /*1a560*/  UIADD3 UR5, UR7, UR5, URZ ;  /* 0x0000000507057290 */ /* 0x000fe2000fffe03f */
[----:B------:R-:W-:Y:S01]  /*1a570*/  ULDC UR22, c[0x0][0x658] ;  /* 0x0001960000167ab9 */ /* 0x000fe20000000800 */
[----:B------:R-:W-:-:S02]  /*1a580*/  @UP1 UIMAD UR8, UR11, UR12, UR10 ;  /* 0x0000000c0b0812a4 */ /* 0x000fc4000f8e020a */
[----:B------:R-:W-:Y:S02]  /*1a590*/  USHF.R.U64 UR17, UR6, UR13, UR5 ;  /* 0x0000000d06117299 */ /* 0x000fe40008001205 */
[----:B------:R-:W-:Y:S01]  /*1a5a0*/  USHF.R.U32.HI UR5, URZ, UR13, UR5 ;  /* 0x0000000d3f057299 */ /* 0x000fe20008011605 */
[----:B------:R-:W-:Y:S01]  /*1a5b0*/  ULDC.64 UR6, c[0x0][0x640] ;  /* 0x0001900000067ab9 */ /* 0x000fe20000000a00 */
[----:B------:R-:W-:Y:S01]  /*1a5c0*/  UMOV UR10, 0xffffffff ;  /* 0xffffffff000a7882 */ /* 0x000fe20000000000 */
[----:B------:R-:W-:Y:S01]  /*1a5d0*/  ISETP.NE.U32.AND P0, PT, RZ, UR6, PT ;  /* 0x00000006ff007c0c */ /* 0x000fe2000bf05070 */
[----:B------:R-:W-:Y:S02]  /*1a5e0*/  USHF.R.U64 UR18, UR17, UR14, UR5 ;  /* 0x0000000e11127299 */ /* 0x000fe40008001205 */
[----:B------:R-:W-:Y:S01]  /*1a5f0*/  USHF.R.U32.HI UR5, URZ, UR14, UR5 ;  /* 0x0000000e3f057299 */ /* 0x000fe20008011605 */
[----:B------:R-:W-:Y:S01]  /*1a600*/  ISETP.NE.AND.EX P0, PT, RZ, UR7, PT, P0 ;  /* 0x00000007ff007c0c */ /* 0x000fe2000bf05300 */
[----:B------:R-:W-:-:S02]  /*1a610*/  USHF.L.U32 UR11, UR10, UR22, URZ ;  /* 0x000000160a0b7299 */ /* 0x000fc4000800063f */
[----:B------:R-:W-:Y:S01]  /*1a620*/  USHF.R.U64 UR19, UR18, UR22, UR5 ;  /* 0x0000001612137299 */ /* 0x000fe20008001205 */
[----:B------:R-:W-:Y:S01]  /*1a630*/  ULDC UR20, c[0x0][0x600] ;  /* 0x0001800000147ab9 */ /* 0x000fe20000000800 */
[----:B------:R-:W-:Y:S02]  /*1a640*/  USHF.R.U32.HI UR10, URZ, UR22, UR5 ;  /* 0x000000163f0a7299 */ /* 0x000fe40008011605 */
[----:B------:R-:W-:Y:S02]  /*1a650*/  UIADD3 UR21, UR20, -0x1, URZ ;  /* 0xffffffff14157890 */ /* 0x000fe4000fffe03f */
[----:B------:R-:W-:Y:S01]  /*1a660*/  ULOP3.LUT UR26, URZ, UR11, URZ, 0x33, !UPT ;  /* 0x0000000b3f1a7292 */ /* 0x000fe2000f8e333f */
        /* <DEDUP_REMOVED lines=17> */
.L_x_547:
[----:B------:R-:W-:Y:S01]  /*1a780*/  USHF.R.U64 UR6, UR5, UR23, UR10 ;  /* 0x0000001705067299 */ /* 0x000fe2000800120a */
[----:B------:R-:W-:Y:S01]  /*1a790*/  IMAD.MOV.U32 R0, RZ, RZ, 0x1 ;  /* 0x00000001ff007424 */ /* 0x000fe200078e00ff */
[----:B------:R-:W-:Y:S01]  /*1a7a0*/  USHF.L.U32 UR25, UR25, UR22, URZ ;  /* 0x0000001619197299 */ /* 0x000fe2000800063f */
[----:B------:R-:W-:Y:S01]  /*1a7b0*/  IMAD.U32 R10, RZ, RZ, UR4 ;  /* 0x00000004ff0a7e24 */ /* 0x000fe2000f8e00ff */
[----:B------:R-:W-:Y:S02]  /*1a7c0*/  ULOP3.LUT UR5, UR18, UR26, URZ, 0xc0, !UPT ;  /* 0x0000001a12057292 */ /* 0x000fe4000f8ec03f */
[----:B------:R-:W-:Y:S02]  /*1a7d0*/  UIADD3 UR7, -UR6, URZ, URZ ;  /* 0x0000003f06077290 */ /* 0x000fe4000fffe13f */
[----:B------:R-:W-:Y:S02]  /*1a7e0*/  UIMAD UR6, UR25, UR6, UR5 ;  /* 0x00000006190672a4 */ /* 0x000fe4000f8e0205 */
[----:B------:R-:W-:-:S02]  /*1a7f0*/  ULOP3.LUT UR17, UR17, UR21, URZ, 0xc0, !UPT ;  /* 0x0000001511117292 */ /* 0x000fc4000f8ec03f */
[----:B------:R-:W-:Y:S02]  /*1a800*/  UIMAD UR5, UR7, UR24, UR19 ;  /* 0x00000018070572a4 */ /* 0x000fe4000f8e0213 */
[----:B------:R-:W-:Y:S01]  /*1a810*/  UISETP.NE.AND UP0, UPT, UR45, URZ, UPT ;  /* 0x0000003f2d00728c */ /* 0x000fe2000bf05270 */
[----:B------:R-:W-:Y:S01]  /*1a820*/  ULDC UR7, c[0x0][0x610] ;  /* 0x0001840000077ab9 */ /* 0x000fe20000000800 */
[----:B------:R-:W-:Y:S02]  /*1a830*/  UIMAD UR5, UR5, UR20, UR17 ;  /* 0x00000014050572a4 */ /* 0x000fe4000f8e0211 */
[----:B------:R-:W-:-:S04]  /*1a840*/  UIMAD UR8, UR6, UR7, UR8 ;  /* 0x00000007060872a4 */ /* 0x000fc8000f8e0208 */
[----:B------:R-:W-:Y:S02]  /*1a850*/  USEL UR6, UR5, UR8, !UP0 ;  /* 0x0000000805067287 */ /* 0x000fe4000c000000 */
[----:B------:R-:W-:-:S04]  /*1a860*/  USEL UR8, UR8, UR5, !UP0 ;  /* 0x0000000508087287 */ /* 0x000fc8000c000000 */
[----:B------:R-:W-:Y:S02]  /*1a870*/  MOV R2, UR6 ;  /* 0x0000000600027c02 */ /* 0x000fe40008000f00 */
[----:B------:R-:W-:-:S07]  /*1a880*/  IMAD.U32 R3, RZ, RZ, UR8 ;  /* 0x00000008ff037e24 */ /* 0x000fce000f8e00ff */
.L_x_545:
[----:B------:R-:W-:-:S08]  /*1a890*/  NOP ;  /* 0x0000000000007918 */ /* 0x000fd00000000000 */
[----:B0-----:R-:W0:-:S00]  /*1a8a0*/  USETMAXREG.DEALLOC.CTAPOOL 0x18 ;  /* 0x00000018000079c8 */ /* 0x001e0000080e0500 */
[----:B------:R-:W-:-:S13]  /*1a8b0*/  ISETP.NE.AND P0, PT, RZ, UR9, PT ;  /* 0x00000009ff007c0c */ /* 0x000fda000bf05270 */
[----:B------:R-:W-:Y:S05]  /*1a8c0*/  @P0 EXIT ;  /* 0x000000000000094d */ /* 0x000fea0003800000 */
[----:B0-----:R-:W-:Y:S01]  /*1a8d0*/  LOP3.LUT P0, RZ, R0, 0xff, RZ, 0xc0, !PT ;  /* 0x000000ff00ff7812 */ /* 0x001fe2000780c0ff */
[----:B------:R-:W-:Y:S01]  /*1a8e0*/  IMAD.MOV.U32 R7, RZ, RZ, 0x1 ;  /* 0x00000001ff077424 */ /* 0x000fe200078e00ff */
[----:B------:R-:W-:-:S11]  /*1a8f0*/  MOV R6, RZ ;  /* 0x000000ff00067202 */ /* 0x000fd60000000f00 */
[----:B------:R-:W-:Y:S05]  /*1a900*/  @!P0 BRA `(.L_x_548) ;  /* 0x0000000c00ac8947 */ /* 0x000fea0003800000 */
[----:B------:R-:W0:Y:S01]  /*1a910*/  LDC R0, c[0x0][0x28c] ;  /* 0x0000a300ff007b82 */ /* 0x000e220000000800 */
[----:B------:R-:W-:Y:S01]  /*1a920*/  ULDC UR14, c[0x0][0x658] ;  /* 0x00019600000e7ab9 */ /* 0x000fe20000000800 */
[----:B------:R-:W-:Y:S01]  /*1a930*/  UMOV UR7, 0xffffffff ;  /* 0xffffffff00077882 */ /* 0x000fe20000000000 */
[----:B------:R-:W-:Y:S01]  /*1a940*/  UMOV UR9, 0x1 ;  /* 0x0000000100097882 */ /* 0x000fe20000000000 */
[----:B------:R-:W-:Y:S01]  /*1a950*/  USHF.L.U32 UR7, UR7, UR14, URZ ;  /* 0x0000000e07077299 */ /* 0x000fe2000800063f */
[----:B------:R-:W-:Y:S01]  /*1a960*/  BSSY B0, `(.L_x_548) ;  /* 0x00000e5000007945 */ /* 0x000fe20003800000 */
[----:B------:R-:W-:Y:S01]  /*1a970*/  ULDC UR5, c[0x0][0xc] ;  /* 0x0000030000057ab9 */ /* 0x000fe20000000800 */
[----:B------:R-:W-:Y:S01]  /*1a980*/  ULDC UR8, c[0x0][0x10] ;  /* 0x0000040000087ab9 */ /* 0x000fe20000000800 */
[----:B------:R-:W1:Y:S01]  /*1a990*/  S2UR UR4, SR_CgaCtaId ;  /* 0x00000000000479c3 */ /* 0x000e620000008800 */
[----:B------:R-:W-:Y:S01]  /*1a9a0*/  ULOP3.LUT UR16, URZ, UR7, URZ, 0x33, !UPT ;  /* 0x000000073f107292 */ /* 0x000fe2000f8e333f */
[----:B------:R-:W-:Y:S01]  /*1a9b0*/  IMAD.MOV.U32 R9, RZ, RZ, 0x1 ;  /* 0x00000001ff097424 */ /* 0x000fe200078e00ff */
[----:B------:R-:W-:Y:S01]  /*1a9c0*/  MOV R7, 0x1 ;  /* 0x0000000100077802 */ /* 0x000fe20000000f00 */
[----:B------:R-:W-:Y:S01]  /*1a9d0*/  IMAD.MOV.U32 R6, RZ, RZ, RZ ;  /* 0x000000ffff067224 */ /* 0x000fe200078e00ff */
[----:B------:R-:W-:Y:S01]  /*1a9e0*/  ULDC UR13, c[0x0][0x600] ;  /* 0x00018000000d7ab9 */ /* 0x000fe20000000800 */
[----:B------:R-:W-:Y:S01]  /*1a9f0*/  UMOV UR19, 0x5 ;  /* 0x0000000500137882 */ /* 0x000fe20000000000 */
[----:B------:R-:W-:-:S02]  /*1aa00*/  ULOP3.LUT UR25, UR40, 0x2, URZ, 0xfc, !UPT ;  /* 0x0000000228197892 */ /* 0x000fc4000f8efc3f */
[----:B------:R-:W-:Y:S02]  /*1aa10*/  UIADD3 UR13, UR13, -0x1, URZ ;  /* 0xffffffff0d0d7890 */ /* 0x000fe4000fffe03f */
[----:B------:R-:W-:Y:S01]  /*1aa20*/  USHF.L.U32 UR14, UR9, UR14, URZ ;  /* 0x0000000e090e7299 */ /* 0x000fe2000800063f */
[----:B------:R-:W-:Y:S01]  /*1aa30*/  ULDC.64 UR26, c[0x0][0x198] ;  /* 0x00006600001a7ab9 */ /* 0x000fe20000000a00 */
[----:B0-----:R-:W-:-:S05]  /*1aa40*/  VIADD R0, R0, 0x3f ;  /* 0x0000003f00007836 */ /* 0x001fca0000000000 */
[----:B------:R-:W-:Y:S01]  /*1aa50*/  SHF.R.S32.HI R5, RZ, 0x1f, R0 ;  /* 0x0000001fff057819 */ /* 0x000fe20000011400 */
[----:B-1----:R-:W-:-:S03]  /*1aa60*/  ULOP3.LUT UR6, UR4, 0x1, URZ, 0xc0, !UPT ;  /* 0x0000000104067892 */ /* 0x002fc6000f8ec03f */
[----:B------:R-:W-:Y:S01]  /*1aa70*/  LEA.HI R0, R5, R0, RZ, 0x6 ;  /* 0x0000000005007211 */ /* 0x000fe200078f30ff */
[----:B------:R-:W-:Y:S02]  /*1aa80*/  USHF.R.U32.HI UR28, URZ, 0x1, UR4 ;  /* 0x000000013f1c7899 */ /* 0x000fe40008011604 */
[----:B------:R-:W-:Y:S01]  /*1aa90*/  USHF.L.U32 UR15, UR4, 0x7, URZ ;  /* 0x00000007040f7899 */ /* 0x000fe2000800063f */
[----:B------:R-:W-:Y:S01]  /*1aaa0*/  SHF.R.S32.HI R0, RZ, 0x6, R0 ;  /* 0x00000006ff007819 */ /* 0x000fe20000011400 */
[----:B------:R-:W-:Y:S02]  /*1aab0*/  USHF.L.U32 UR29, UR4, 0xd, URZ ;  /* 0x0000000d041d7899 */ /* 0x000fe4000800063f */
[----:B------:R-:W-:Y:S02]  /*1aac0*/  ULOP3.LUT UR4, UR4, 0xfffffffe, URZ, 0xc0, !UPT ;  /* 0xfffffffe04047892 */ /* 0x000fe4000f8ec03f */
[----:B------:R-:W-:Y:S01]  /*1aad0*/  UISETP.GT.U32.AND UP0, UPT, UR6, 0xffff, UPT ;  /* 0x0000ffff0600788c */ /* 0x000fe2000bf04070 */
[----:B------:R-:W-:Y:S01]  /*1aae0*/  VIADD R16, R0, 0x1 ;  /* 0x0000000100107836 */ /* 0x000fe20000000000 */
[----:B------:R-:W-:-:S02]  /*1aaf0*/  USHF.L.U32 UR17, UR9, UR4, URZ ;  /* 0x0000000409117299 */ /* 0x000fc4000800063f */
[----:B------:R-:W-:Y:S02]  /*1ab00*/  ULOP3.LUT UR7, UR4, 0x1, URZ, 0xfc, !UPT ;  /* 0x0000000104077892 */ /* 0x000fe4000f8efc3f */
[----:B------:R-:W-:Y:S02]  /*1ab10*/  UIMAD.WIDE.U32 UR4, UR5, UR8, URZ ;  /* 0x00000008050472a5 */ /* 0x000fe4000f8e003f */
[----:B------:R-:W-:Y:S01]  /*1ab20*/  USEL UR6, UR6, 0xffff, !UP0 ;  /* 0x0000ffff06067887 */ /* 0x000fe2000c000000 */
[----:B------:R-:W-:Y:S01]  /*1ab30*/  ULDC UR8, c[0x0][0x14] ;  /* 0x0000050000087ab9 */ /* 0x000fe20000000800 */
[----:B------:R-:W-:Y:S02]  /*1ab40*/  USHF.L.U32 UR7, UR9, UR7, URZ ;  /* 0x0000000709077299 */ /* 0x000fe4000800063f */
[----:B------:R-:W-:Y:S02]  /*1ab50*/  UIMAD.WIDE.U32 UR22, UR4, UR8, URZ ;  /* 0x00000008041672a5 */ /* 0x000fe4000f8e003f */
[----:B------:R-:W-:-:S02]  /*1ab60*/  UIMAD UR18, UR5, UR8, URZ ;  /* 0x00000008051272a4 */ /* 0x000fc4000f8e023f */
[----:B------:R-:W-:Y:S02]  /*1ab70*/  ULOP3.LUT UR6, UR6, 0xffff, URZ, 0xc0, !UPT ;  /* 0x0000ffff06067892 */ /* 0x000fe4000f8ec03f */
[----:B------:R-:W-:Y:S02]  /*1ab80*/  ULOP3.LUT UR15, UR15, 0x80, URZ, 0xc0, !UPT ;  /* 0x000000800f0f7892 */ /* 0x000fe4000f8ec03f */
[----:B------:R-:W-:Y:S02]  /*1ab90*/  ULOP3.LUT UR17, UR17, UR7, URZ, 0xfc, !UPT ;  /* 0x0000000711117292 */ /* 0x000fe4000f8efc3f */
[----:B------:R-:W-:Y:S02]  /*1aba0*/  UIADD3 UR18, UR23, UR18, URZ ;  /* 0x0000001217127290 */ /* 0x000fe4000fffe03f */
[----:B------:R-:W-:-:S12]  /*1abb0*/  USHF.L.U32 UR19, UR19, UR6, URZ ;  /* 0x0000000613137299 */ /* 0x000fd8000800063f */
.L_x_559:
[----:B------:R-:W-:-:S03]  /*1abc0*/  UMOV UR4, 0xffffffff ;  /* 0xffffffff00047882 */ /* 0x000fc60000000000 */
[----:B------:R-:W-:Y:S05]  /*1abd0*/  BRA.DIV UR4, `(.L_x_549) ;  /* 0x0000000e04e47947 */ /* 0x000fea000b800000 */
[----:B------:R-:W-:-:S13]  /*1abe0*/  ELECT P6, URZ, PT ;  /* 0x00000000003f782f */ /* 0x000fda00038c0000 */
.L_x_570:
[----:B------:R-:W0:Y:S01]  /*1abf0*/  LDC R4, c[0x0][0x28c] ;  /* 0x0000a300ff047b82 */ /* 0x000e220000000800 */
[----:B------:R-:W-:Y:S01]  /*1ac00*/  BSSY B1, `(.L_x_550) ;  /* 0x000003e000017945 */ /* 0x000fe20003800000 */
[----:B0-----:R-:W-:-:S13]  /*1ac10*/  ISETP.LT.OR P6, PT, R4, 0x1, !P6 ;  /* 0x000000010400780c */ /* 0x001fda00077c1670 */
[----:B------:R-:W-:Y:S05]  /*1ac20*/  @P6 BRA `(.L_x_551) ;  /* 0x0000000000ec6947 */ /* 0x000fea0003800000 */
[----:B------:R-:W-:Y:S01]  /*1ac30*/  LEA R3, R3, UR28, 0x1 ;  /* 0x0000001c03037c11 */ /* 0x000fe2000f8e08ff */
[----:B------:R-:W-:Y:S01]  /*1ac40*/  IMAD.MOV.U32 R13, RZ, RZ, RZ ;  /* 0x000000ffff0d7224 */ /* 0x000fe200078e00ff */
[----:B------:R-:W-:Y:S01]  /*1ac50*/  LEA R2, R2, UR15, 0x8 ;  /* 0x0000000f02027c11 */ /* 0x000fe2000f8e40ff */
[----:B------:R-:W-:Y:S01]  /*1ac60*/  IMAD.MOV.U32 R4, RZ, RZ, R16 ;  /* 0x000000ffff047224 */ /* 0x000fe200078e0010 */
[----:B------:R-:W-:Y:S01]  /*1ac70*/  SHF.L.U32 R3, R3, 0x7, RZ ;  /* 0x0000000703037819 */ /* 0x000fe200000006ff */
[----:B------:R-:W-:Y:S01]  /*1ac80*/  IMAD.MOV.U32 R8, RZ, RZ, R6 ;  /* 0x000000ffff087224 */ /* 0x000fe200078e0006 */
[----:B------:R-:W-:-:S07]  /*1ac90*/  MOV R5, R7 ;  /* 0x0000000700057202 */ /* 0x000fce0000000f00 */
.L_x_554:
[----:B------:R-:W0:Y:S01]  /*1aca0*/  S2R R12, SR_CgaCtaId ;  /* 0x00000000000c7919 */ /* 0x000e220000008800 */
[----:B------:R-:W-:Y:S01]  /*1acb0*/  MOV R11, 0x400 ;  /* 0x00000400000b7802 */ /* 0x000fe20000000f00 */
[----:B------:R-:W1:Y:S03]  /*1acc0*/  S2R R14, SR_TID.X ;  /* 0x00000000000e7919 */ /* 0x000e660000002100 */
[----:B0-----:R-:W-:Y:S02]  /*1acd0*/  LEA R15, R12, R11, 0x18 ;  /* 0x0000000b0c0f7211 */ /* 0x001fe400078ec0ff */
[----:B------:R-:W-:Y:S02]  /*1ace0*/  SHF.L.U32 R11, R5, 0x1f, RZ ;  /* 0x0000001f050b7819 */ /* 0x000fe400000006ff */
[----:B-1----:R-:W-:Y:S01]  /*1acf0*/  LOP3.LUT P1, RZ, R14, 0x7f, RZ, 0xc0, !PT ;  /* 0x0000007f0eff7812 */ /* 0x002fe2000782c0ff */
[----:B------:R-:W-:-:S04]  /*1ad00*/  IMAD R12, R8, 0x8, R15 ;  /* 0x00000008080c7824 */ /* 0x000fc800078e020f */
[----:B------:R-:W0:Y:S02]  /*1ad10*/  SYNCS.PHASECHK.TRANS64.TRYWAIT P0, [R12+URZ+0x20], R11 ;  /* 0x0000200b0c0075a7 */ /* 0x000e24000800017f */
[----:B0-----:R-:W-:Y:S06]  /*1ad20*/  @!P0 BRA `(.L_x_552) ;  /* 0x0000000c00b08947 */ /* 0x001fec0003800000 */
.L_x_571:
[----:B0-----:R-:W0:Y:S01]  /*1ad30*/  @!P1 LDC R11, c[0x0][0x500] ;  /* 0x00014000ff0b9b82 */ /* 0x001e220000000800 */
[----:B------:R-:W-:-:S04]  /*1ad40*/  UPRMT UR4, UR25, 0x9910, URZ ;  /* 0x0000991019047896 */ /* 0x000fc8000800003f */
[----:B------:R-:W-:-:S06]  /*1ad50*/  UISETP.NE.AND UP0, UPT, UR4, 0x2, UPT ;  /* 0x000000020400788c */ /* 0x000fcc000bf05270 */
[----:B------:R-:W-:Y:S01]  /*1ad60*/  PLOP3.LUT P0, PT, PT, PT, UP0, 0x80, 0x0 ;  /* 0x000000000000781c */ /* 0x000fe20003f0f008 */
[----:B0-----:R0:W-:-:S12]  /*1ad70*/  @!P1 SYNCS.ARRIVE.TRANS64 RZ, [R12+URZ], R11 ;  /* 0x0000000b0cff99a7 */ /* 0x0011d8000800003f */
[----:B------:R-:W-:Y:S05]  /*1ad80*/  @P0 BRA `(.L_x_553) ;  /* 0x0000000000040947 */ /* 0x000fea0003800000 */
[----:B------:R-:W-:Y:S01]  /*1ad90*/  BPT.TRAP 0x1 ;  /* 0x000000040000795c */ /* 0x000fe20000300000 */
.L_x_553:
[----:B------:R-:W-:Y:S01]  /*1ada0*/  R2UR UR5, R8 ;  /* 0x00000000080572ca */ /* 0x000fe200000e0000 */
[----:B------:R-:W-:Y:S01]  /*1adb0*/  VIADD R4, R4, 0xffffffff ;  /* 0xffffffff04047836 */ /* 0x000fe20000000000 */
[----:B------:R-:W-:Y:S01]  /*1adc0*/  R2UR UR11, R15 ;  /* 0x000000000f0b72ca */ /* 0x000fe200000e0000 */
[----:B------:R-:W-:Y:S01]  /*1add0*/  UIADD3 UR4, UP0, UR26, 0xf0, URZ ;  /* 0x000000f01a047890 */ /* 0x000fe2000ff1e03f */
[----:B------:R-:W-:Y:S01]  /*1ade0*/  R2UR UR24, R3 ;  /* 0x00000000031872ca */ /* 0x000fe200000e0000 */
[----:B------:R-:W-:Y:S01]  /*1adf0*/  UIADD3 UR32, UP1, UR26, 0x1f0, URZ ;  /* 0x000001f01a207890 */ /* 0x000fe2000ff3e03f */
[----:B------:R-:W-:Y:S01]  /*1ae00*/  R2UR UR9, R12 ;  /* 0x000000000c0972ca */ /* 0x000fe200000e0000 */
[----:B------:R-:W-:Y:S01]  /*1ae10*/  UPRMT UR20, URZ, 0x5410, UR19 ;  /* 0x000054103f147896 */ /* 0x000fe20008000013 */
[C---:B------:R-:W-:Y:S01]  /*1ae20*/  R2UR UR10, R13.reuse ;  /* 0x000000000d0a72ca */ /* 0x040fe200000e0000 */
[----:B------:R-:W-:Y:S01]  /*1ae30*/  UPRMT UR31, URZ, 0x5410, UR17 ;  /* 0x000054103f1f7896 */ /* 0x000fe20008000011 */
[----:B------:R-:W-:Y:S01]  /*1ae40*/  R2UR UR12, R10 ;  /* 0x000000000a0c72ca */ /* 0x000fe200000e0000 */
[----:B------:R-:W-:Y:S01]  /*1ae50*/  UIADD3.X UR33, URZ, UR27, URZ, UP1, !UPT ;  /* 0x0000001b3f217290 */ /* 0x000fe20008ffe43f */
[----:B------:R-:W-:Y:S01]  /*1ae60*/  R2UR UR30, R2 ;  /* 0x00000000021e72ca */ /* 0x000fe200000e0000 */
[----:B------:R-:W-:Y:S01]  /*1ae70*/  USHF.L.U32 UR5, UR5, 0xe, URZ ;  /* 0x0000000e05057899 */ /* 0x000fe2000800063f */
[----:B------:R-:W-:Y:S01]  /*1ae80*/  ISETP.GT.AND P1, PT, R4, 0x1, PT ;  /* 0x000000010400780c */ /* 0x000fe20003f24270 */
[----:B------:R-:W-:Y:S01]  /*1ae90*/  UMOV UR6, 0x0 ;  /* 0x0000000000067882 */ /* 0x000fe20000000000 */
[----:B------:R-:W-:Y:S01]  /*1aea0*/  IADD3 R8, R8, 0x1, RZ ;  /* 0x0000000108087810 */ /* 0x000fe20007ffe0ff */
[----:B------:R-:W-:Y:S01]  /*1aeb0*/  ULEA UR8, UR28, UR5, 0xd ;  /* 0x000000051c087291 */ /* 0x000fe2000f8e683f */
[----:B------:R-:W-:Y:S01]  /*1aec0*/  VIADD R13, R13, 0x40 ;  /* 0x000000400d0d7836 */ /* 0x000fe20000000000 */
[----:B------:R-:W-:Y:S01]  /*1aed0*/  ULOP3.LUT UR5, UR5, 0x2000, UR29, 0xf8, !UPT ;  /* 0x0000200005057892 */ /* 0x000fe2000f8ef81d */
[----:B------:R-:W-:Y:S01]  /*1aee0*/  ISETP.NE.AND P0, PT, R8, 0x4, PT ;  /* 0x000000040800780c */ /* 0x000fe20003f05270 */
[----:B------:R-:W-:-:S02]  /*1aef0*/  ULEA UR8, UR8, UR11, 0x1 ;  /* 0x0000000b08087291 */ /* 0x000fc4000f8e083f */
[----:B------:R-:W-:Y:S01]  /*1af00*/  ULEA UR11, UR5, UR11, 0x1 ;  /* 0x0000000b050b7291 */ /* 0x000fe2000f8e083f */
[----:B0-----:R-:W-:Y:S01]  /*1af10*/  SEL R12, RZ, 0x1, P0 ;  /* 0x00000001ff0c7807 */ /* 0x001fe20000000000 */
[----:B------:R-:W-:Y:S01]  /*1af20*/  UIADD3 UR8, UR8, 0x100, URZ ;  /* 0x0000010008087890 */ /* 0x000fe2000fffe03f */
[----:B------:R-:W-:Y:S01]  /*1af30*/  SEL R8, R8, RZ, P0 ;  /* 0x000000ff08087207 */ /* 0x000fe20000000000 */
[----:B------:R-:W-:Y:S01]  /*1af40*/  UIADD3.X UR5, URZ, UR27, URZ, UP0, !UPT ;  /* 0x0000001b3f057290 */ /* 0x000fe200087fe43f */
[----:B------:R-:W-:Y:S01]  /*1af50*/  LOP3.LUT R5, R5, R12, RZ, 0x3c, !PT ;  /* 0x0000000c05057212 */ /* 0x000fe200078e3cff */
[----:B------:R-:W-:Y:S01]  /*1af60*/  UIADD3 UR21, UR11, 0x20100, URZ ;  /* 0x000201000b157890 */ /* 0x000fe2000fffe03f */
[----:B------:R-:W-:Y:S02]  /*1af70*/  UMOV UR7, 0x10000000 ;  /* 0x1000000000077882 */ /* 0x000fe40000000000 */
[----:B------:R-:W-:-:S04]  /*1af80*/  UMOV UR11, UR24 ;  /* 0x00000018000b7c82 */ /* 0x000fc80008000000 */
[----:B------:R0:W-:Y:S02]  /*1af90*/  UTMALDG.3D.MULTICAST [UR8], [UR4], UR20, desc[UR6] ;  /* 0x00000608040073b4 */ /* 0x0001e40008011814 */
[----:B0-----:R-:W-:Y:S01]  /*1afa0*/  UMOV UR8, UR21 ;  /* 0x0000001500087c82 */ /* 0x001fe20008000000 */
[----:B------:R-:W-:Y:S02]  /*1afb0*/  UMOV UR11, UR30 ;  /* 0x0000001e000b7c82 */ /* 0x000fe40008000000 */
[----:B------:R0:W-:Y:S02]  /*1afc0*/  UTMALDG.3D.MULTICAST [UR8], [UR32], UR31, desc[UR6] ;  /* 0x00000608200073b4 */ /* 0x0001e4000801181f */
[----:B0-----:R-:W-:Y:S05]  /*1afd0*/  @P1 BRA `(.L_x_554) ;  /* 0xfffffffc00301947 */ /* 0x001fea000383ffff */
.L_x_551:
[----:B------:R-:W-:Y:S05]  /*1afe0*/  BSYNC B1 ;  /* 0x0000000000017941 */ /* 0x000fea0003800000 */
.L_x_550:
[----:B------:R-:W2:Y:S01]  /*1aff0*/  LDL.LU R15, [R1+0x200] ;  /* 0x00020000010f7983 */ /* 0x000ea20000300800 */
[----:B------:R-:W-:Y:S01]  /*1b000*/  LOP3.LUT P2, RZ, R9, 0xff, RZ, 0xc0, !PT ;  /* 0x000000ff09ff7812 */ /* 0x000fe2000784c0ff */
[----:B------:R-:W-:Y:S02]  /*1b010*/  ULDC.64 UR4, c[0x0][0x650] ;  /* 0x0001940000047ab9 */ /* 0x000fe40000000a00 */
[----:B------:R-:W3:Y:S01]  /*1b020*/  LDL.LU R14, [R1+0x204] ;  /* 0x00020400010e7983 */ /* 0x000ee20000300800 */
[----:B------:R-:W-:Y:S01]  /*1b030*/  IADD3 R6, R0, R6, RZ ;  /* 0x0000000600067210 */ /* 0x000fe20007ffe0ff */
[----:B------:R-:W-:Y:S01]  /*1b040*/  BSSY B1, `(.L_x_555) ;  /* 0x0000074000017945 */ /* 0x000fe20003800000 */
[----:B------:R-:W-:Y:S02]  /*1b050*/  MOV R10, 0xffffffff ;  /* 0xffffffff000a7802 */ /* 0x000fe40000000f00 */
[----:B------:R-:W-:Y:S02]  /*1b060*/  SHF.R.U32.HI R2, RZ, 0x2, R6 ;  /* 0x00000002ff027819 */ /* 0x000fe40000011606 */
[----:B------:R-:W-:-:S02]  /*1b070*/  ISETP.GT.U32.AND P0, PT, R6, 0x3, PT ;  /* 0x000000030600780c */ /* 0x000fc40003f04070 */
[----:B------:R-:W-:Y:S01]  /*1b080*/  LOP3.LUT R2, R2, 0x1, RZ, 0xc0, !PT ;  /* 0x0000000102027812 */ /* 0x000fe200078ec0ff */
[----:B------:R-:W0:Y:S01]  /*1b090*/  @P2 S2R R3, SR_CgaCtaId ;  /* 0x0000000000032919 */ /* 0x000e220000008800 */
[----:B------:R-:W-:Y:S02]  /*1b0a0*/  ISETP.LT.U32.AND P0, PT, R0, 0x4, P0 ;  /* 0x000000040000780c */ /* 0x000fe40000701070 */
[----:B------:R-:W-:Y:S02]  /*1b0b0*/  ISETP.NE.U32.AND P1, PT, R2, 0x1, PT ;  /* 0x000000010200780c */ /* 0x000fe40003f25070 */
[----:B------:R-:W-:Y:S02]  /*1b0c0*/  @P2 MOV R2, 0x400 ;  /* 0x0000040000022802 */ /* 0x000fe40000000f00 */
[----:B------:R-:W-:Y:S02]  /*1b0d0*/  ISETP.GT.U32.AND P1, PT, R0, 0x3, !P1 ;  /* 0x000000030000780c */ /* 0x000fe40004f24070 */
[----:B------:R-:W-:-:S02]  /*1b0e0*/  LOP3.LUT R6, R6, 0x3, RZ, 0xc0, !PT ;  /* 0x0000000306067812 */ /* 0x000fc400078ec0ff */
[----:B------:R-:W-:Y:S02]  /*1b0f0*/  PRMT R4, RZ, 0x7610, R4 ;  /* 0x00007610ff047816 */ /* 0x000fe40000000004 */
[----:B------:R-:W-:Y:S02]  /*1b100*/  PRMT R9, RZ, 0x7610, R9 ;  /* 0x00007610ff097816 */ /* 0x000fe40000000009 */
[----:B0-----:R-:W-:Y:S02]  /*1b110*/  @P2 LEA R2, R3, R2, 0x18 ;  /* 0x0000000203022211 */ /* 0x001fe400078ec0ff */
[----:B------:R-:W-:Y:S02]  /*1b120*/  SEL R3, RZ, 0x1, !P1 ;  /* 0x00000001ff037807 */ /* 0x000fe40004800000 */
[----:B------:R0:W-:Y:S02]  /*1b130*/  @P2 SYNCS.ARRIVE.TRANS64.A1T0 RZ, [R2+URZ+0x58], RZ ;  /* 0x000058ff02ff29a7 */ /* 0x0001e4000810003f */
[----:B0-----:R-:W-:-:S04]  /*1b140*/  SEL R2, RZ, 0x1, !P0 ;  /* 0x00000001ff027807 */ /* 0x001fc80004000000 */
[----:B------:R-:W-:Y:S01]  /*1b150*/  LOP3.LUT R7, R3, R7, R2, 0x96, !PT ;  /* 0x0000000703077212 */ /* 0x000fe200078e9602 */
[----:B------:R-:W-:Y:S02]  /*1b160*/  IMAD.MOV.U32 R3, RZ, RZ, -0x1 ;  /* 0xffffffffff037424 */ /* 0x000fe400078e00ff */
[----:B------:R-:W-:Y:S01]  /*1b170*/  IMAD.MOV.U32 R2, RZ, RZ, -0x1 ;  /* 0xffffffffff027424 */ /* 0x000fe200078e00ff */
[----:B---3--:R-:W-:-:S04]  /*1b180*/  IADD3 R14, P0, R14, UR22, RZ ;  /* 0x000000160e0e7c10 */ /* 0x008fc8000ff1e0ff */
[----:B--2---:R-:W-:Y:S01]  /*1b190*/  IADD3.X R15, R15, UR18, RZ, P0, !PT ;  /* 0x000000120f0f7c10 */ /* 0x004fe200087fe4ff */
[----:B------:R0:W-:Y:S01]  /*1b1a0*/  STL [R1+0x204], R14 ;  /* 0x0002040e01007387 */ /* 0x0001e20000100800 */
[----:B------:R-:W-:-:S03]  /*1b1b0*/  ISETP.GE.U32.AND P0, PT, R14, UR4, PT ;  /* 0x000000040e007c0c */ /* 0x000fc6000bf06070 */
[----:B------:R0:W-:Y:S01]  /*1b1c0*/  STL [R1+0x200], R15 ;  /* 0x0002000f01007387 */ /* 0x0001e20000100800 */
[----:B------:R-:W-:-:S13]  /*1b1d0*/  ISETP.GE.U32.AND.EX P0, PT, R15, UR5, PT, P0 ;  /* 0x000000050f007c0c */ /* 0x000fda000bf06100 */
[----:B0-----:R-:W-:Y:S05]  /*1b1e0*/  @P0 BRA `(.L_x_556) ;  /* 0x0000000400640947 */ /* 0x001fea0003800000 */
[----:B------:R-:W0:Y:S01]  /*1b1f0*/  S2R R8, SR_CTAID.X ;  /* 0x0000000000087919 */ /* 0x000e220000002500 */
[----:B------:R-:W-:Y:S01]  /*1b200*/  ULDC UR4, c[0x0][0x150] ;  /* 0x0000540000047ab9 */ /* 0x000fe20000000800 */
[----:B------:R-:W1:Y:S01]  /*1b210*/  LDC R3, c[0x0][0x144] ;  /* 0x00005100ff037b82 */ /* 0x000e620000000800 */
[----:B------:R-:W-:Y:S01]  /*1b220*/  UISETP.NE.AND UP0, UPT, UR45, URZ, UPT ;  /* 0x0000003f2d00728c */ /* 0x000fe2000bf05270 */
[----:B------:R-:W2:Y:S01]  /*1b230*/  S2R R5, SR_CTAID.Y ;  /* 0x0000000000057919 */ /* 0x000ea20000002600 */
[----:B------:R-:W-:-:S04]  /*1b240*/  ULDC UR7, c[0x0][0x630] ;  /* 0x00018c0000077ab9 */ /* 0x000fc80000000800 */
[----:B------:R-:W-:Y:S01]  /*1b250*/  PLOP3.LUT P0, PT, PT, PT, UP0, 0x80, 0x0 ;  /* 0x000000000000781c */ /* 0x000fe20003f0f008 */
[----:B------:R-:W3:Y:S01]  /*1b260*/  LDC R12, c[0x0][0x148] ;  /* 0x00005200ff0c7b82 */ /* 0x000ee20000000800 */
[----:B0-----:R-:W-:Y:S02]  /*1b270*/  I2FP.F32.U32 R2, R8 ;  /* 0x0000000800027245 */ /* 0x001fe40000201000 */
[----:B--2---:R-:W-:-:S03]  /*1b280*/  I2FP.F32.U32 R4, R5 ;  /* 0x0000000500047245 */ /* 0x004fc60000201000 */
[----:B------:R-:W-:Y:S01]  /*1b290*/  FMUL R2, R2, UR4 ;  /* 0x0000000402027c20 */ /* 0x000fe20008400000 */
[----:B------:R-:W-:Y:S02]  /*1b2a0*/  ULDC UR4, c[0x0][0x154] ;  /* 0x0000550000047ab9 */ /* 0x000fe40000000800 */
[----:B------:R-:W-:Y:S01]  /*1b2b0*/  FMUL R10, R4, UR4 ;  /* 0x00000004040a7c20 */ /* 0x000fe20008400000 */
[----:B------:R-:W-:Y:S02]  /*1b2c0*/  ULDC.64 UR4, c[0x0][0x628] ;  /* 0x00018a0000047ab9 */ /* 0x000fe40000000a00 */
[----:B------:R-:W0:Y:S08]  /*1b2d0*/  F2I.U32.TRUNC.NTZ R2, R2 ;  /* 0x0000000200027305 */ /* 0x000e30000020f000 */
[----:B------:R-:W2:Y:S01]  /*1b2e0*/  F2I.U32.TRUNC.NTZ R10, R10 ;  /* 0x0000000a000a7305 */ /* 0x000ea2000020f000 */
[----:B0-----:R-:W-:Y:S01]  /*1b2f0*/  IMAD.MOV R4, RZ, RZ, -R2 ;  /* 0x000000ffff047224 */ /* 0x001fe200078e0a02 */
[----:B------:R-:W-:-:S03]  /*1b300*/  MOV R2, R14 ;  /* 0x0000000e00027202 */ /* 0x000fc60000000f00 */
[----:B-1----:R-:W-:Y:S02]  /*1b310*/  IMAD R8, R3, R4, R8 ;  /* 0x0000000403087224 */ /* 0x002fe400078e0208 */
[----:B--2---:R-:W-:-:S04]  /*1b320*/  IMAD.MOV R3, RZ, RZ, -R10 ;  /* 0x000000ffff037224 */ /* 0x004fc800078e0a0a */
[----:B---3--:R-:W-:Y:S01]  /*1b330*/  @P0 IMAD R8, R12, R3, R5 ;  /* 0x000000030c080224 */ /* 0x008fe200078e0205 */
[----:B------:R-:W-:Y:S01]  /*1b340*/  ISETP.NE.U32.AND P0, PT, RZ, UR4, PT ;  /* 0x00000004ff007c0c */ /* 0x000fe2000bf05070 */
[----:B------:R-:W-:-:S03]  /*1b350*/  IMAD.MOV.U32 R3, RZ, RZ, R15 ;  /* 0x000000ffff037224 */ /* 0x000fc600078e000f */
[----:B------:R-:W-:-:S13]  /*1b360*/  ISETP.NE.AND.EX P0, PT, RZ, UR5, PT, P0 ;  /* 0x00000005ff007c0c */ /* 0x000fda000bf05300 */
[----:B------:R-:W-:Y:S05]  /*1b370*/  @!P0 BRA `(.L_x_557) ;  /* 0x0000000000288947 */ /* 0x000fea0003800000 */
[----:B------:R-:W-:Y:S02]  /*1b380*/  ULDC UR6, c[0x0][0x634] ;  /* 0x00018d0000067ab9 */ /* 0x000fe40000000800 */
[----:B------:R-:W-:-:S05]  /*1b390*/  IADD3 R3, P0, R14, UR6, RZ ;  /* 0x000000060e037c10 */ /* 0x000fca000ff1e0ff */
[----:B------:R-:W-:-:S04]  /*1b3a0*/  IMAD.X R11, RZ, RZ, R15, P0 ;  /* 0x000000ffff0b7224 */ /* 0x000fc800000e060f */
[----:B------:R-:W-:-:S04]  /*1b3b0*/  IMAD.WIDE.U32 R4, R11, UR4, RZ ;  /* 0x000000040b047c25 */ /* 0x000fc8000f8e00ff */
[----:B------:R-:W-:-:S04]  /*1b3c0*/  IMAD.WIDE.U32 R4, P0, R3, UR5, R4 ;  /* 0x0000000503047c25 */ /* 0x000fc8000f800004 */
[----:B------:R-:W-:-:S04]  /*1b3d0*/  IMAD.WIDE.U32 R2, R3, UR4, RZ ;  /* 0x0000000403027c25 */ /* 0x000fc8000f8e00ff */
[----:B------:R-:W-:Y:S01]  /*1b3e0*/  IMAD.MOV.U32 R2, RZ, RZ, R5 ;  /* 0x000000ffff027224 */ /* 0x000fe200078e0005 */
[----:B------:R-:W-:Y:S02]  /*1b3f0*/  IADD3 RZ, P1, R3, R4, RZ ;  /* 0x0000000403ff7210 */ /* 0x000fe40007f3e0ff */
[----:B------:R-:W-:-:S03]  /*1b400*/  IADD3.X R3, RZ, RZ, RZ, P0, !PT ;  /* 0x000000ffff037210 */ /* 0x000fc600007fe4ff */
[----:B------:R-:W-:-:S08]  /*1b410*/  IMAD.WIDE.U32.X R2, R11, UR5, R2, P1 ;  /* 0x000000050b027c25 */ /* 0x000fd000088e0402 */
.L_x_557:
[--C-:B------:R-:W-:Y:S01]  /*1b420*/  SHF.R.U64 R10, R2, UR7, R3.reuse ;  /* 0x00000007020a7c19 */ /* 0x100fe20008001203 */
[----:B------:R-:W-:Y:S01]  /*1b430*/  ULDC.64 UR4, c[0x0][0x620] ;  /* 0x0001880000047ab9 */ /* 0x000fe20000000a00 */
[----:B------:R-:W-:Y:S01]  /*1b440*/  SHF.R.U32.HI R2, RZ, UR7, R3 ;  /* 0x00000007ff027c19 */ /* 0x000fe20008011603 */
[----:B------:R-:W-:Y:S01]  /*1b450*/  IMAD.MOV.U32 R3, RZ, RZ, R15 ;  /* 0x000000ffff037224 */ /* 0x000fe200078e000f */
[----:B------:R-:W-:Y:S01]  /*1b460*/  IADD3 R11, P0, RZ, -R10, RZ ;  /* 0x8000000aff0b7210 */ /* 0x000fe20007f1e0ff */
[----:B------:R-:W-:-:S04]  /*1b470*/  ULDC.64 UR6, c[0x0][0x640] ;  /* 0x0001900000067ab9 */ /* 0x000fc80000000a00 */
[----:B------:R-:W-:Y:S01]  /*1b480*/  IMAD.X R2, RZ, RZ, ~R2, P0 ;  /* 0x000000ffff027224 */ /* 0x000fe200000e0e02 */
[----:B------:R-:W-:-:S03]  /*1b490*/  ISETP.NE.U32.AND P0, PT, RZ, UR6, PT ;  /* 0x00000006ff007c0c */ /* 0x000fc6000bf05070 */
[----:B------:R-:W-:Y:S01]  /*1b4a0*/  IMAD R2, R2, UR4, RZ ;  /* 0x0000000402027c24 */ /* 0x000fe2000f8e02ff */
[----:B------:R-:W-:-:S03]  /*1b4b0*/  ISETP.NE.AND.EX P0, PT, RZ, UR7, PT, P0 ;  /* 0x00000007ff007c0c */ /* 0x000fc6000bf05300 */
[----:B------:R-:W-:Y:S01]  /*1b4c0*/  IMAD R5, R11, UR5, R2 ;  /* 0x000000050b057c24 */ /* 0x000fe2000f8e0202 */
[----:B------:R-:W-:-:S05]  /*1b4d0*/  MOV R2, R14 ;  /* 0x0000000e00027202 */ /* 0x000fca0000000f00 */
[----:B------:R-:W-:Y:S01]  /*1b4e0*/  IMAD.WIDE.U32 R2, R11, UR4, R2 ;  /* 0x000000040b027c25 */ /* 0x000fe2000f8e0002 */
[----:B------:R-:W-:-:S03]  /*1b4f0*/  ULDC UR4, c[0x0][0x618] ;  /* 0x0001860000047ab9 */ /* 0x000fc60000000800 */
[----:B------:R-:W-:-:S05]  /*1b500*/  IMAD.IADD R3, R3, 0x1, R5 ;  /* 0x0000000103037824 */ /* 0x000fca00078e0205 */
[--C-:B------:R-:W-:Y:S02]  /*1b510*/  SHF.R.U64 R11, R2, UR4, R3.reuse ;  /* 0x00000004020b7c19 */ /* 0x100fe40008001203 */
[----:B------:R-:W-:Y:S01]  /*1b520*/  SHF.R.U32.HI R2, RZ, UR4, R3 ;  /* 0x00000004ff027c19 */ /* 0x000fe20008011603 */
[----:B------:R-:W-:-:S03]  /*1b530*/  ULDC UR4, c[0x0][0x608] ;  /* 0x0001820000047ab9 */ /* 0x000fc60000000800 */
[--C-:B------:R-:W-:Y:S02]  /*1b540*/  SHF.R.U32.HI R3, RZ, UR4, R2.reuse ;  /* 0x00000004ff037c19 */ /* 0x100fe40008011602 */
[----:B------:R-:W-:Y:S01]  /*1b550*/  SHF.R.U64 R12, R11, UR4, R2 ;  /* 0x000000040b0c7c19 */ /* 0x000fe20008001202 */
[----:B------:R-:W-:Y:S02]  /*1b560*/  ULDC UR4, c[0x0][0x658] ;  /* 0x0001960000047ab9 */ /* 0x000fe40000000800 */
[--C-:B------:R-:W-:Y:S02]  /*1b570*/  SHF.R.U32.HI R14, RZ, UR4, R3.reuse ;  /* 0x00000004ff0e7c19 */ /* 0x100fe40008011603 */
[----:B------:R-:W-:-:S03]  /*1b580*/  SHF.R.U64 R13, R12, UR4, R3 ;  /* 0x000000040c0d7c19 */ /* 0x000fc60008001203 */
[----:B------:R-:W-:Y:S01]  /*1b590*/  IMAD.MOV.U32 R3, RZ, RZ, R14 ;  /* 0x000000ffff037224 */ /* 0x000fe200078e000e */
[----:B------:R-:W-:Y:S01]  /*1b5a0*/  MOV R2, R13 ;  /* 0x0000000d00027202 */ /* 0x000fe20000000f00 */
[----:B------:R-:W-:Y:S06]  /*1b5b0*/  @!P0 BRA `(.L_x_558) ;  /* 0x0000000000288947 */ /* 0x000fec0003800000 */
        /* <DEDUP_REMOVED lines=10> */
.L_x_558:
[----:B------:R-:W-:Y:S01]  /*1b660*/  ULDC UR4, c[0x0][0x648] ;  /* 0x0001920000047ab9 */ /* 0x000fe20000000800 */
[----:B------:R-:W-:Y:S01]  /*1b670*/  LOP3.LUT R12, R12, UR16, RZ, 0xc0, !PT ;  /* 0x000000100c0c7c12 */ /* 0x000fe2000f8ec0ff */
[----:B------:R-:W-:Y:S01]  /*1b680*/  UISETP.NE.AND UP0, UPT, UR45, URZ, UPT ;  /* 0x0000003f2d00728c */ /* 0x000fe2000bf05270 */
[----:B------:R-:W-:Y:S01]  /*1b690*/  SHF.R.U64 R3, R2, UR4, R3 ;  /* 0x0000000402037c19 */ /* 0x000fe20008001203 */
[----:B------:R-:W-:Y:S01]  /*1b6a0*/  ULDC UR4, c[0x0][0x638] ;  /* 0x00018e0000047ab9 */ /* 0x000fe20000000800 */
[----:B------:R-:W-:-:S03]  /*1b6b0*/  MOV R4, 0x1 ;  /* 0x0000000100047802 */ /* 0x000fc60000000f00 */
[----:B------:R-:W-:Y:S01]  /*1b6c0*/  IMAD.MOV R2, RZ, RZ, -R3 ;  /* 0x000000ffff027224 */ /* 0x000fe200078e0a03 */
[----:B------:R-:W-:Y:S01]  /*1b6d0*/  PLOP3.LUT P0, PT, PT, PT, UP0, 0x40, 0x0 ;  /* 0x000000000000781c */ /* 0x000fe20003f0e808 */
[----:B------:R-:W-:Y:S01]  /*1b6e0*/  IMAD R5, R3, UR14, R12 ;  /* 0x0000000e03057c24 */ /* 0x000fe2000f8e020c */
[----:B------:R-:W-:Y:S01]  /*1b6f0*/  PLOP3.LUT P1, PT, PT, PT, UP0, 0x40, 0x0 ;  /* 0x000000000000781c */ /* 0x000fe20003f2e808 */
[----:B------:R-:W-:Y:S01]  /*1b700*/  IMAD R13, R2, UR4, R13 ;  /* 0x00000004020d7c24 */ /* 0x000fe2000f8e020d */
[----:B------:R-:W-:Y:S01]  /*1b710*/  ULDC UR4, c[0x0][0x610] ;  /* 0x0001840000047ab9 */ /* 0x000fe20000000800 */
[----:B------:R-:W-:Y:S01]  /*1b720*/  LOP3.LUT R2, R11, UR13, RZ, 0xc0, !PT ;  /* 0x0000000d0b027c12 */ /* 0x000fe2000f8ec0ff */
[----:B------:R-:W-:Y:S01]  /*1b730*/  IMAD R8, R5, UR4, R8 ;  /* 0x0000000405087c24 */ /* 0x000fe2000f8e0208 */
[----:B------:R-:W-:-:S03]  /*1b740*/  ULDC UR4, c[0x0][0x600] ;  /* 0x0001800000047ab9 */ /* 0x000fc60000000800 */
[----:B------:R-:W-:-:S05]  /*1b750*/  IMAD R13, R13, UR4, R2 ;  /* 0x000000040d0d7c24 */ /* 0x000fca000f8e0202 */
[----:B------:R-:W-:Y:S02]  /*1b760*/  SEL R2, R13, R8, P0 ;  /* 0x000000080d027207 */ /* 0x000fe40000000000 */
[----:B------:R-:W-:-:S07]  /*1b770*/  SEL R3, R8, R13, P1 ;  /* 0x0000000d08037207 */ /* 0x000fce0000800000 */
.L_x_556:
[----:B------:R-:W-:Y:S05]  /*1b780*/  BSYNC B1 ;  /* 0x0000000000017941 */ /* 0x000fea0003800000 */
.L_x_555:
[----:B------:R-:W-:-:S13]  /*1b790*/  LOP3.LUT P0, RZ, R4, 0xff, RZ, 0xc0, !PT ;  /* 0x000000ff04ff7812 */ /* 0x000fda000780c0ff */
[----:B------:R-:W-:Y:S05]  /*1b7a0*/  @P0 BRA `(.L_x_559) ;  /* 0xfffffff400040947 */ /* 0x000fea000383ffff */
[----:B------:R-:W-:Y:S05]  /*1b7b0*/  BSYNC B0 ;  /* 0x0000000000007941 */ /* 0x000fea0003800000 */
.L_x_548:
[----:B------:R-:W-:-:S03]  /*1b7c0*/  UMOV UR4, 0xffffffff ;  /* 0xffffffff00047882 */ /* 0x000fc60000000000 */
[----:B------:R-:W-:Y:S05]  /*1b7d0*/  BRA.DIV UR4, `(.L_x_560) ;  /* 0x0000000604187947 */ /* 0x000fea000b800000 */
[----:B------:R-:W-:-:S13]  /*1b7e0*/  ELECT P6, URZ, PT ;  /* 0x00000000003f782f */ /* 0x000fda00038c0000 */
.L_x_574:
[----:B------:R-:W-:Y:S04]  /*1b7f0*/  BSSY B0, `(.L_x_561) ;  /* 0x000002c000007945 */ /* 0x000fe80003800000 */
[----:B------:R-:W-:Y:S05]  /*1b800*/  @!P6 BRA `(.L_x_562) ;  /* 0x0000000000a8e947 */ /* 0x000fea0003800000 */
[----:B------:R-:W-:-:S04]  /*1b810*/  ULOP3.LUT UR4, UR40, 0x2, URZ, 0xfc, !UPT ;  /* 0x0000000228047892 */ /* 0x000fc8000f8efc3f */
[----:B------:R-:W-:-:S06]  /*1b820*/  UISETP.NE.AND UP0, UPT, UR4, 0x3, UPT ;  /* 0x000000030400788c */ /* 0x000fcc000bf05270 */
[----:B------:R-:W-:-:S13]  /*1b830*/  PLOP3.LUT P0, PT, PT, PT, UP0, 0x80, 0x0 ;  /* 0x000000000000781c */ /* 0x000fda0003f0f008 */
[----:B------:R-:W-:Y:S05]  /*1b840*/  @!P0 BRA `(.L_x_563) ;  /* 0x0000000000048947 */ /* 0x000fea0003800000 */
[----:B------:R-:W-:Y:S01]  /*1b850*/  BPT.TRAP 0x1 ;  /* 0x000000040000795c */ /* 0x000fe20000300000 */
.L_x_563:
[----:B------:R-:W0:Y:S01]  /*1b860*/  S2R R3, SR_CgaCtaId ;  /* 0x0000000000037919 */ /* 0x000e220000008800 */
[----:B------:R-:W-:-:S04]  /*1b870*/  MOV R0, 0x400 ;  /* 0x0000040000007802 */ /* 0x000fc80000000f00 */
[----:B0-----:R-:W-:Y:S02]  /*1b880*/  LEA R3, R3, R0, 0x18 ;  /* 0x0000000003037211 */ /* 0x001fe400078ec0ff */
[----:B------:R-:W-:-:S03]  /*1b890*/  SHF.L.U32 R0, R7, 0x1f, RZ ;  /* 0x0000001f07007819 */ /* 0x000fc600000006ff */
[----:B------:R-:W-:-:S04]  /*1b8a0*/  VIADD R3, R3, 0x20 ;  /* 0x0000002003037836 */ /* 0x000fc80000000000 */
[----:B------:R-:W-:-:S04]  /*1b8b0*/  IMAD R5, R6, 0x8, R3 ;  /* 0x0000000806057824 */ /* 0x000fc800078e0203 */
[----:B------:R-:W0:Y:S02]  /*1b8c0*/  SYNCS.PHASECHK.TRANS64.TRYWAIT P0, [R5+URZ], R0 ;  /* 0x00000000050075a7 */ /* 0x000e24000800017f */
[----:B0-----:R-:W-:Y:S05]  /*1b8d0*/  @!P0 BRA `(.L_x_564) ;  /* 0x0000000000f88947 */ /* 0x001fea0003800000 */
.L_x_575:
[----:B------:R-:W-:-:S04]  /*1b8e0*/  IADD3 R6, R6, 0x1, RZ ;  /* 0x0000000106067810 */ /* 0x000fc80007ffe0ff */
[----:B------:R-:W-:-:S04]  /*1b8f0*/  ISETP.NE.AND P0, PT, R6, 0x4, PT ;  /* 0x000000040600780c */ /* 0x000fc80003f05270 */
[----:B0-----:R-:W-:Y:S02]  /*1b900*/  SEL R0, RZ, 0x1, P0 ;  /* 0x00000001ff007807 */ /* 0x001fe40000000000 */
[----:B------:R-:W-:Y:S02]  /*1b910*/  SEL R6, R6, RZ, P0 ;  /* 0x000000ff06067207 */ /* 0x000fe40000000000 */
[----:B------:R-:W-:-:S03]  /*1b920*/  LOP3.LUT R7, R7, R0, RZ, 0x3c, !PT ;  /* 0x0000000007077212 */ /* 0x000fc600078e3cff */
[----:B------:R-:W-:Y:S01]  /*1b930*/  IMAD R5, R6, 0x8, R3 ;  /* 0x0000000806057824 */ /* 0x000fe200078e0203 */
[----:B------:R-:W-:-:S04]  /*1b940*/  SHF.L.U32 R0, R7, 0x1f, RZ ;  /* 0x0000001f07007819 */ /* 0x000fc800000006ff */
[----:B------:R-:W0:Y:S02]  /*1b950*/  SYNCS.PHASECHK.TRANS64.TRYWAIT P0, [R5+URZ], R0 ;  /* 0x00000000050075a7 */ /* 0x000e24000800017f */
[----:B0-----:R-:W-:Y:S05]  /*1b960*/  @!P0 BRA `(.L_x_565) ;  /* 0x0000000000e88947 */ /* 0x001fea0003800000 */
.L_x_576:
[----:B0-----:R-:W-:-:S05]  /*1b970*/  VIADD R0, R6, 0x1 ;  /* 0x0000000106007836 */ /* 0x001fca0000000000 */
[----:B------:R-:W-:-:S04]  /*1b980*/  ISETP.NE.AND P0, PT, R0, 0x4, PT ;  /* 0x000000040000780c */ /* 0x000fc80003f05270 */
[----:B------:R-:W-:Y:S02]  /*1b990*/  SEL R2, RZ, 0x1, P0 ;  /* 0x00000001ff027807 */ /* 0x000fe40000000000 */
[----:B------:R-:W-:Y:S02]  /*1b9a0*/  SEL R4, R0, RZ, P0 ;  /* 0x000000ff00047207 */ /* 0x000fe40000000000 */
[----:B------:R-:W-:Y:S02]  /*1b9b0*/  LOP3.LUT R7, R7, R2, RZ, 0x3c, !PT ;  /* 0x0000000207077212 */ /* 0x000fe400078e3cff */
[----:B------:R-:W-:Y:S02]  /*1b9c0*/  LEA R5, R4, R3, 0x3 ;  /* 0x0000000304057211 */ /* 0x000fe400078e18ff */
[----:B------:R-:W-:-:S04]  /*1b9d0*/  SHF.L.U32 R0, R7, 0x1f, RZ ;  /* 0x0000001f07007819 */ /* 0x000fc800000006ff */
[----:B------:R-:W0:Y:S02]  /*1b9e0*/  SYNCS.PHASECHK.TRANS64.TRYWAIT P0, [R5+URZ], R0 ;  /* 0x00000000050075a7 */ /* 0x000e24000800017f */
[----:B0-----:R-:W-:Y:S05]  /*1b9f0*/  @!P0 BRA `(.L_x_566) ;  /* 0x0000000000d88947 */ /* 0x001fea0003800000 */
.L_x_577:
[----:B0-----:R-:W-:-:S05]  /*1ba00*/  VIADD R0, R4, 0x1 ;  /* 0x0000000104007836 */ /* 0x001fca0000000000 */
[----:B------:R-:W-:-:S04]  /*1ba10*/  ISETP.NE.AND P0, PT, R0, 0x4, PT ;  /* 0x000000040000780c */ /* 0x000fc80003f05270 */
[----:B------:R-:W-:Y:S02]  /*1ba20*/  SEL R2, RZ, 0x1, P0 ;  /* 0x00000001ff027807 */ /* 0x000fe40000000000 */
[----:B------:R-:W-:Y:S02]  /*1ba30*/  SEL R0, R0, RZ, P0 ;  /* 0x000000ff00007207 */ /* 0x000fe40000000000 */
[----:B------:R-:W-:-:S03]  /*1ba40*/  LOP3.LUT R2, R7, R2, RZ, 0x3c, !PT ;  /* 0x0000000207027212 */ /* 0x000fc600078e3cff */
[----:B------:R-:W-:Y:S01]  /*1ba50*/  IMAD R3, R0, 0x8, R3 ;  /* 0x0000000800037824 */ /* 0x000fe200078e0203 */
[----:B------:R-:W-:-:S07]  /*1ba60*/  SHF.L.U32 R0, R2, 0x1f, RZ ;  /* 0x0000001f02007819 */ /* 0x000fce00000006ff */
.L_x_567:
[----:B0-----:R0:W1:Y:S02]  /*1ba70*/  SYNCS.PHASECHK.TRANS64.TRYWAIT P0, [R3+URZ], R0 ;  /* 0x00000000030075a7 */ /* 0x001064000800017f */
[----:B-1----:R-:W-:Y:S05]  /*1ba80*/  @!P0 NANOSLEEP.SYNCS 0x989680 ;  /* 0x009896800000895d */ /* 0x002fea0003900000 */
[----:B------:R-:W1:Y:S02]  /*1ba90*/  @!P0 SYNCS.PHASECHK.TRANS64 P0, [R3+URZ], R0 ;  /* 0x00000000030085a7 */ /* 0x000e64000800007f */
[----:B-1----:R-:W-:Y:S05]  /*1baa0*/  @!P0 BRA `(.L_x_567) ;  /* 0xfffffffc00f08947 */ /* 0x002fea000383ffff */
.L_x_562:
[----:B------:R-:W-:Y:S05]  /*1bab0*/  BSYNC B0 ;  /* 0x0000000000007941 */ /* 0x000fea0003800000 */
.L_x_561:
[----:B------:R-:W-:Y:S05]  /*1bac0*/  EXIT ;  /* 0x000000000000794d */ /* 0x000fea0003800000 */
.L_x_21:
[----:B-1----:R1:W2:Y:S02]  /*1bad0*/  SYNCS.PHASECHK.TRANS64.TRYWAIT P1, [R4+URZ], R3 ;  /* 0x00000003040075a7 */ /* 0x0022a4000802017f */
[----:B--2---:R-:W-:Y:S05]  /*1bae0*/  @!P1 NANOSLEEP.SYNCS 0x989680 ;  /* 0x009896800000995d */ /* 0x004fea0003900000 */
[----:B------:R-:W2:Y:S02]  /*1baf0*/  @!P1 SYNCS.PHASECHK.TRANS64 P1, [R4+URZ], R3 ;  /* 0x00000003040095a7 */ /* 0x000ea4000802007f */
[----:B--2---:R-:W-:Y:S05]  /*1bb00*/  @!P1 BRA `(.L_x_21) ;  /* 0xfffffffc00f09947 */ /* 0x004fea000383ffff */
[----:B------:R-:W-:Y:S05]  /*1bb10*/  BRA `(.L_x_20) ;  /* 0xfffffe5800f87947 */ /* 0x000fea000383ffff */
.L_x_26:
[----:B-1----:R1:W2:Y:S02]  /*1bb20*/  SYNCS.PHASECHK.TRANS64.TRYWAIT P1, [R4+URZ], R5 ;  /* 0x00000005040075a7 */ /* 0x0022a4000802017f */
[----:B--2---:R-:W-:Y:S05]  /*1bb30*/  @!P1 NANOSLEEP.SYNCS 0x989680 ;  /* 0x009896800000995d */ /* 0x004fea0003900000 */
[----:B------:R-:W2:Y:S02]  /*1bb40*/  @!P1 SYNCS.PHASECHK.TRANS64 P1, [R4+URZ], R5 ;  /* 0x00000005040095a7 */ /* 0x000ea4000802007f */
[----:B--2---:R-:W-:Y:S05]  /*1bb50*/  @!P1 BRA `(.L_x_26) ;  /* 0xfffffffc00f09947 */ /* 0x004fea000383ffff */
[----:B------:R-:W-:Y:S05]  /*1bb60*/  BRA `(.L_x_25) ;  /* 0xfffffe9000887947 */ /* 0x000fea000383ffff */
.L_x_549:
[----:B------:R-:W-:Y:S01]  /*1bb70*/  BSSY B1, `(.L_x_568) ;  /* 0x0000006000017945 */ /* 0x000fe20003800000 */
[----:B------:R-:W-:-:S07]  /*1bb80*/  MOV R15, 0xffffffff ;  /* 0xffffffff000f7802 */ /* 0x000fce0000000f00 */
[----:B------:R-:W-:Y:S05]  /*1bb90*/  WARPSYNC.COLLECTIVE R15, `(.L_x_569) ;  /* 0x000000000f0c7348 */ /* 0x000fea0003c00000 */
[----:B------:R-:W-:Y:S02]  /*1bba0*/  ELECT P6, UR62, PT ;  /* 0x00000000003e782f */ /* 0x000fe400038c0000 */
[----:B------:R-:W-:Y:S01]  /*1bbb0*/  MOV R14, UR62 ;  /* 0x0000003e000e7c02 */ /* 0x000fe20008000f00 */
[----:B------:R-:W-:Y:S10]  /*1bbc0*/  ENDCOLLECTIVE ;  /* 0x000000000000791b */ /* 0x000ff40003800000 */
.L_x_569:
[----:B------:R-:W-:Y:S05]  /*1bbd0*/  BSYNC B1 ;  /* 0x0000000000017941 */ /* 0x000fea0003800000 */
.L_x_568:
[----:B------:R-:W-:Y:S05]  /*1bbe0*/  BRA `(.L_x_570) ;  /* 0xfffffff000007947 */ /* 0x000fea000383ffff */
.L_x_552:
[----:B0-----:R0:W1:Y:S02]  /*1bbf0*/  SYNCS.PHASECHK.TRANS64.TRYWAIT P0, [R12+URZ+0x20], R11 ;  /* 0x0000200b0c0075a7 */ /* 0x001064000800017f */
[----:B-1----:R-:W-:Y:S05]  /*1bc00*/  @!P0 NANOSLEEP.SYNCS 0x989680 ;  /* 0x009896800000895d */ /* 0x002fea0003900000 */
[----:B------:R-:W1:Y:S02]  /*1bc10*/  @!P0 SYNCS.PHASECHK.TRANS64 P0, [R12+URZ+0x20], R11 ;  /* 0x0000200b0c0085a7 */ /* 0x000e64000800007f */
[----:B-1----:R-:W-:Y:S05]  /*1bc20*/  @!P0 BRA `(.L_x_552) ;  /* 0xfffffffc00f08947 */ /* 0x002fea000383ffff */
[----:B------:R-:W-:Y:S05]  /*1bc30*/  BRA `(.L_x_571) ;  /* 0xfffffff0003c7947 */ /* 0x000fea000383ffff */
.L_x_560:
[----:B------:R-:W-:Y:S01]  /*1bc40*/  BSSY B0, `(.L_x_572) ;  /* 0x0000006000007945 */ /* 0x000fe20003800000 */
[----:B------:R-:W-:-:S07]  /*1bc50*/  IMAD.MOV.U32 R15, RZ, RZ, -0x1 ;  /* 0xffffffffff0f7424 */ /* 0x000fce00078e00ff */
[----:B------:R-:W-:Y:S05]  /*1bc60*/  WARPSYNC.COLLECTIVE R15, `(.L_x_573) ;  /* 0x000000000f0c7348 */ /* 0x000fea0003c00000 */
[----:B------:R-:W-:Y:S02]  /*1bc70*/  ELECT P6, UR62, PT ;  /* 0x00000000003e782f */ /* 0x000fe400038c0000 */
[----:B------:R-:W-:Y:S01]  /*1bc80*/  MOV R14, UR62 ;  /* 0x0000003e000e7c02 */ /* 0x000fe20008000f00 */
[----:B------:R-:W-:Y:S10]  /*1bc90*/  ENDCOLLECTIVE ;  /* 0x000000000000791b */ /* 0x000ff40003800000 */
.L_x_573:
[----:B------:R-:W-:Y:S05]  /*1bca0*/  BSYNC B0 ;  /* 0x0000000000007941 */ /* 0x000fea0003800000 */
.L_x_572:
[----:B------:R-:W-:Y:S05]  /*1bcb0*/  BRA `(.L_x_574) ;  /* 0xfffffff800cc7947 */ /* 0x000fea000383ffff */
.L_x_564:
[----:B0-----:R0:W1:Y:S02]  /*1bcc0*/  SYNCS.PHASECHK.TRANS64.TRYWAIT P0, [R5+URZ], R0 ;  /* 0x00000000050075a7 */ /* 0x001064000800017f */
[----:B-1----:R-:W-:Y:S05]  /*1bcd0*/  @!P0 NANOSLEEP.SYNCS 0x989680 ;  /* 0x009896800000895d */ /* 0x002fea0003900000 */
[----:B------:R-:W1:Y:S02]  /*1bce0*/  @!P0 SYNCS.PHASECHK.TRANS64 P0, [R5+URZ], R0 ;  /* 0x00000000050085a7 */ /* 0x000e64000800007f */
[----:B-1----:R-:W-:Y:S05]  /*1bcf0*/  @!P0 BRA `(.L_x_564) ;  /* 0xfffffffc00f08947 */ /* 0x002fea000383ffff */
[----:B------:R-:W-:Y:S05]  /*1bd00*/  BRA `(.L_x_575) ;  /* 0xfffffff800f47947 */ /* 0x000fea000383ffff */
.L_x_565:
[----:B0-----:R0:W1:Y:S02]  /*1bd10*/  SYNCS.PHASECHK.TRANS64.TRYWAIT P0, [R5+URZ], R0 ;  /* 0x00000000050075a7 */ /* 0x001064000800017f */
[----:B-1----:R-:W-:Y:S05]  /*1bd20*/  @!P0 NANOSLEEP.SYNCS 0x989680 ;  /* 0x009896800000895d */ /* 0x002fea0003900000 */
[----:B------:R-:W1:Y:S02]  /*1bd30*/  @!P0 SYNCS.PHASECHK.TRANS64 P0, [R5+URZ], R0 ;  /* 0x00000000050085a7 */ /* 0x000e64000800007f */
[----:B-1----:R-:W-:Y:S05]  /*1bd40*/  @!P0 BRA `(.L_x_565) ;  /* 0xfffffffc00f08947 */ /* 0x002fea000383ffff */
[----:B------:R-:W-:Y:S05]  /*1bd50*/  BRA `(.L_x_576) ;  /* 0xfffffffc00047947 */ /* 0x000fea000383ffff */
.L_x_566:
[----:B0-----:R0:W1:Y:S02]  /*1bd60*/  SYNCS.PHASECHK.TRANS64.TRYWAIT P0, [R5+URZ], R0 ;  /* 0x00000000050075a7 */ /* 0x001064000800017f */
[----:B-1----:R-:W-:Y:S05]  /*1bd70*/  @!P0 NANOSLEEP.SYNCS 0x989680 ;  /* 0x009896800000895d */ /* 0x002fea0003900000 */
[----:B------:R-:W1:Y:S02]  /*1bd80*/  @!P0 SYNCS.PHASECHK.TRANS64 P0, [R5+URZ], R0 ;  /* 0x00000000050085a7 */ /* 0x000e64000800007f */
[----:B-1----:R-:W-:Y:S05]  /*1bd90*/  @!P0 BRA `(.L_x_566) ;  /* 0xfffffffc00f08947 */ /* 0x002fea000383ffff */
[----:B------:R-:W-:Y:S05]  /*1bda0*/  BRA `(.L_x_577) ;  /* 0xfffffffc00147947 */ /* 0x000fea000383ffff */
.L_x_578:
[----:B------:R-:W-:-:S00]  /*1bdb0*/  BRA `(.L_x_578) ;  /* 0xfffffffc00fc7947 */ /* 0x000fc0000383ffff */
[----:B------:R-:W-:-:S00]  /*1bdc0*/  NOP ;  /* 0x0000000000007918 */ /* 0x000fc00000000000 */
        /* <DEDUP_REMOVED lines=11> */
.L_x_579:


//--------------------- .nv.global.init           --------------------------
	.section	.nv.global.init,"aw",@progbits
.nv.global.init:
	.type		$str$22,@object
	.size		$str$22,($str$23 - $str$22)
$str$22:
        /*0000*/ 	.byte	0x6b, 0x5f, 0x74, 0x69, 0x6c, 0x65, 0x5f, 0x63, 0x6f, 0x75, 0x6e, 0x74, 0x20, 0x3e, 0x3d, 0x20
        /*0010*/ 	.byte	0x31, 0x00
	.type		$str$23,@object
	.size		$str$23,(__unnamed_1 - $str$23)
$str$23:
        /*0012*/ 	.byte	0x2f, 0x74, 0x6d, 0x70, 0x2f, 0x63, 0x75, 0x74, 0x6c, 0x61, 0x73, 0x73, 0x5f, 0x73, 0x77, 0x65
        /*0022*/ 	.byte	0x65, 0x70, 0x5f, 0x73, 0x72, 0x63, 0x2f, 0x69, 0x6e, 0x63, 0x6c, 0x75, 0x64, 0x65, 0x2f, 0x63
        /*0032*/ 	.byte	0x75, 0x74, 0x6c, 0x61, 0x73, 0x73, 0x2f, 0x67, 0x65, 0x6d, 0x6d, 0x2f, 0x63, 0x6f, 0x6c, 0x6c
        /*0042*/ 	.byte	0x65, 0x63, 0x74, 0x69, 0x76, 0x65, 0x2f, 0x73, 0x6d, 0x39, 0x30, 0x5f, 0x6d, 0x6d, 0x61, 0x5f
        /*0052*/ 	.byte	0x74, 0x6d, 0x61, 0x5f, 0x67, 0x6d, 0x6d, 0x61, 0x5f, 0x73, 0x73, 0x5f, 0x77, 0x61, 0x72, 0x70
        /*0062*/ 	.byte	0x73, 0x70, 0x65, 0x63, 0x69, 0x61, 0x6c, 0x69, 0x7a, 0x65, 0x64, 0x2e, 0x68, 0x70, 0x70, 0x00
	.type		__unnamed_1,@object
	.size		__unnamed_1,(.L_0 - __unnamed_1)
__unnamed_1:
        /* <DEDUP_REMOVED lines=182> */
        /*0bd2*/ 	.byte	0x5d, 0x00
.L_0:


//--------------------- .nv.shared._ZN7cutlass13device_kernelINS_4gemm6kernel13GemmUniversalIN4cute5tupleIJiiiiEEENS1_10collective13CollectiveMmaINS1_34MainloopSm90TmaGmmaWarpSpecializedILi4ENS5_IJNS4_1CILi2EEESB_NSA_ILi1EEEEEENS1_35KernelTmaWarpSpecializedCooperativeEEENS5_IJNSA_ILi256EEESG_NSA_ILi64EEEEEENS_6half_tENS5_IJlSC_lEEESJ_SK_NS4_8TiledMMAINS4_8MMA_AtomIJNS4_4SM904GMMA26MMA_64x256x16_F32F16F16_SSILNSO_5MajorE0ELSQ_0ELNSO_7ScaleInE1ELSR_1EEEEEENS4_6LayoutINS5_IJSB_SC_SC_EEENS5_IJSC_NSA_ILi0EEESW_EEEEENS5_IJNS4_10UnderscoreESZ_SZ_EEEEENS4_23SM90_TMA_LOAD_MULTICASTENS4_14ComposedLayoutINS4_7SwizzleILi3ELi4ELi3EEENS4_18smem_ptr_flag_bitsILi16EEENSU_INS5_IJNSA_ILi8EEESH_EEENS5_IJSH_SC_EEEEEEEvNS4_8identityES12_S1C_vS1D_EENS_8epilogue10collective6detail29Sm90TmaWarpSpecializedAdapterINS1G_15DefaultEpilogueISJ_SK_SK_NS1F_6thread17LinearCombinationISJ_Li1EffLNS1K_9ScaleType4KindE0ELNS_15FloatRoundStyleE2ESJ_EENS1_15EpilogueDefaultEEEEEvvEEEEvNT_6ParamsE --------------------------
	.section	.nv.shared._ZN7cutlass13device_kernelINS_4gemm6kernel13GemmUniversalIN4cute5tupleIJiiiiEEENS1_10collective13CollectiveMmaINS1_34MainloopSm90TmaGmmaWarpSpecializedILi4ENS5_IJNS4_1CILi2EEESB_NSA_ILi1EEEEEENS1_35KernelTmaWarpSpecializedCooperativeEEENS5_IJNSA_ILi256EEESG_NSA_ILi64EEEEEENS_6half_tENS5_IJlSC_lEEESJ_SK_NS4_8TiledMMAINS4_8MMA_AtomIJNS4_4SM904GMMA26MMA_64x256x16_F32F16F16_SSILNSO_5MajorE0ELSQ_0ELNSO_7ScaleInE1ELSR_1EEEEEENS4_6LayoutINS5_IJSB_SC_SC_EEENS5_IJSC_NSA_ILi0EEESW_EEEEENS5_IJNS4_10UnderscoreESZ_SZ_EEEEENS4_23SM90_TMA_LOAD_MULTICASTENS4_14ComposedLayoutINS4_7SwizzleILi3ELi4ELi3EEENS4_18smem_ptr_flag_bitsILi16EEENSU_INS5_IJNSA_ILi8EEESH_EEENS5_IJSH_SC_EEEEEEEvNS4_8identityES12_S1C_vS1D_EENS_8epilogue10collective6detail29Sm90TmaWarpSpecializedAdapterINS1G_15DefaultEpilogueISJ_SK_SK_NS1F_6thread17LinearCombinationISJ_Li1EffLNS1K_9ScaleType4KindE0ELNS_15FloatRoundStyleE2ESJ_EENS1_15EpilogueDefaultEEEEEvvEEEEvNT_6ParamsE,"aw",@nobits
	.sectionflags	@""
	.align	16
	.zero		1024


//--------------------- .nv.shared.reserved.0     --------------------------
	.section	.nv.shared.reserved.0,"aw",@nobits
	.weak		__nv_reservedSMEM_offset_0_alias
	.size		__nv_reservedSMEM_offset_0_alias, 0, 0
	.other		__nv_reservedSMEM_offset_0_alias,@"STO_CUDA_RESERVED_SHARED STV_DEFAULT"
__nv_reservedSMEM_offset_0_alias:
	.zero		0


//--------------------- .nv.global                --------------------------
	.section	.nv.global,"aw",@nobits
.nv.global:
	.type		_ZN39_INTERNAL_15c7509a_4_k_cu_7c9e7bc2_39384cute1_E,@object
	.size		_ZN39_INTERNAL_15c7509a_4_k_cu_7c9e7bc2_39384cute1_E,(_ZN39_INTERNAL_15c7509a_4_k_cu_7c9e7bc2_39384cuda3std3__45__cpo6cbeginE - _ZN39_INTERNAL_15c7509a_4_k_cu_7c9e7bc2_39384cute1_E)
_ZN39_INTERNAL_15c7509a_4_k_cu_7c9e7bc2_39384cute1_E:
	.zero		1
	.type		_ZN39_INTERNAL_15c7509a_4_k_cu_7c9e7bc2_39384cuda3std3__45__cpo6cbeginE,@object
	.size		_ZN39_INTERNAL_15c7509a_4_k_cu_7c9e7bc2_39384cuda3std3__45__cpo6cbeginE,(_ZN39_INTERNAL_15c7509a_4_k_cu_7c9e7bc2_39384cuda3std3__48in_placeE - _ZN39_INTERNAL_15c7509a_4_k_cu_7c9e7bc2_39384cuda3std3__45__cpo6cbeginE)
_ZN39_INTERNAL_15c7509a_4_k_cu_7c9e7bc2_39384cuda3std3__45__cpo6cbeginE:
	.zero		1
	.type		_ZN39_INTERNAL_15c7509a_4_k_cu_7c9e7bc2_39384cuda3std3__48in_placeE,@object
	.size		_ZN39_INTERNAL_15c7509a_4_k_cu_7c9e7bc2_39384cuda3std3__48in_placeE,(_ZN39_INTERNAL_15c7509a_4_k_cu_7c9e7bc2_39384cuda3std6ranges3__45__cpo9iter_moveE - _ZN39_INTERNAL_15c7509a_4_k_cu_7c9e7bc2_39384cuda3std3__48in_placeE)
_ZN39_INTERNAL_15c7509a_4_k_cu_7c9e7bc2_39384cuda3std3__48in_placeE:
	.zero		1
	.type		_ZN39_INTERNAL_15c7509a_4_k_cu_7c9e7bc2_39384cuda3std6ranges3__45__cpo9iter_moveE,@object
	.size		_ZN39_INTERNAL_15c7509a_4_k_cu_7c9e7bc2_39384cuda3std6ranges3__45__cpo9iter_moveE,(_ZN39_INTERNAL_15c7509a_4_k_cu_7c9e7bc2_39384cuda3std3__45__cpo5beginE - _ZN39_INTERNAL_15c7509a_4_k_cu_7c9e7bc2_39384cuda3std6ranges3__45__cpo9iter_moveE)
_ZN39_INTERNAL_15c7509a_4_k_cu_7c9e7bc2_39384cuda3std6ranges3__45__cpo9iter_moveE:
	.zero		1
	.type		_ZN39_INTERNAL_15c7509a_4_k_cu_7c9e7bc2_39384cuda3std3__45__cpo5beginE,@object
	.size		_ZN39_INTERNAL_15c7509a_4_k_cu_7c9e7bc2_39384cuda3std3__45__cpo5beginE,(_ZN39_INTERNAL_15c7509a_4_k_cu_7c9e7bc2_39384cuda3std3__441_GLOBAL__N__15c7509a_4_k_cu_7c9e7bc2_39386ignoreE - _ZN39_INTERNAL_15c7509a_4_k_cu_7c9e7bc2_39384cuda3std3__45__cpo5beginE)
_ZN39_INTERNAL_15c7509a_4_k_cu_7c9e7bc2_39384cuda3std3__45__cpo5beginE:
	.zero		1
	.type		_ZN39_INTERNAL_15c7509a_4_k_cu_7c9e7bc2_39384cuda3std3__441_GLOBAL__N__15c7509a_4_k_cu_7c9e7bc2_39386ignoreE,@object
	.size		_ZN39_INTERNAL_15c7509a_4_k_cu_7c9e7bc2_39384cuda3std3__441_GLOBAL__N__15c7509a_4_k_cu_7c9e7bc2_39386ignoreE,(_ZN39_INTERNAL_15c7509a_4_k_cu_7c9e7bc2_39384cute7productE - _ZN39_INTERNAL_15c7509a_4_k_cu_7c9e7bc2_39384cuda3std3__441_GLOBAL__N__15c7509a_4_k_cu_7c9e7bc2_39386ignoreE)
_ZN39_INTERNAL_15c7509a_4_k_cu_7c9e7bc2_39384cuda3std3__441_GLOBAL__N__15c7509a_4_k_cu_7c9e7bc2_39386ignoreE:
	.zero		1
	.type		_ZN39_INTERNAL_15c7509a_4_k_cu_7c9e7bc2_39384cute7productE,@object
	.size		_ZN39_INTERNAL_15c7509a_4_k_cu_7c9e7bc2_39384cute7productE,(_ZN39_INTERNAL_15c7509a_4_k_cu_7c9e7bc2_39384cuda3std3__45__cpo3endE - _ZN39_INTERNAL_15c7509a_4_k_cu_7c9e7bc2_39384cute7productE)
_ZN39_INTERNAL_15c7509a_4_k_cu_7c9e7bc2_39384cute7productE:
	.zero		1
	.type		_ZN39_INTERNAL_15c7509a_4_k_cu_7c9e7bc2_39384cuda3std3__45__cpo3endE,@object
	.size		_ZN39_INTERNAL_15c7509a_4_k_cu_7c9e7bc2_39384cuda3std3__45__cpo3endE,(_ZN39_INTERNAL_15c7509a_4_k_cu_7c9e7bc2_39384cuda3std3__419piecewise_constructE - _ZN39_INTERNAL_15c7509a_4_k_cu_7c9e7bc2_39384cuda3std3__45__cpo3endE)
_ZN39_INTERNAL_15c7509a_4_k_cu_7c9e7bc2_39384cuda3std3__45__cpo3endE:
	.zero		1
	.type		_ZN39_INTERNAL_15c7509a_4_k_cu_7c9e7bc2_39384cuda3std3__419piecewise_constructE,@object
	.size		_ZN39_INTERNAL_15c7509a_4_k_cu_7c9e7bc2_39384cuda3std3__419piecewise_constructE,(_ZN39_INTERNAL_15c7509a_4_k_cu_7c9e7bc2_39384cuda3std3__45__cpo4cendE - _ZN39_INTERNAL_15c7509a_4_k_cu_7c9e7bc2_39384cuda3std3__419piecewise_constructE)
_ZN39_INTERNAL_15c7509a_4_k_cu_7c9e7bc2_39384cuda3std3__419piecewise_constructE:
	.zero		1
	.type		_ZN39_INTERNAL_15c7509a_4_k_cu_7c9e7bc2_39384cuda3std3__45__cpo4cendE,@object
	.size		_ZN39_INTERNAL_15c7509a_4_k_cu_7c9e7bc2_39384cuda3std3__45__cpo4cendE,(_ZN39_INTERNAL_15c7509a_4_k_cu_7c9e7bc2_39384cuda3std6ranges3__45__cpo4swapE - _ZN39_INTERNAL_15c7509a_4_k_cu_7c9e7bc2_39384cuda3std3__45__cpo4cendE)
_ZN39_INTERNAL_15c7509a_4_k_cu_7c9e7bc2_39384cuda3std3__45__cpo4cendE:
	.zero		1
	.type		_ZN39_INTERNAL_15c7509a_4_k_cu_7c9e7bc2_39384cuda3std6ranges3__45__cpo4swapE,@object
	.size		_ZN39_INTERNAL_15c7509a_4_k_cu_7c9e7bc2_39384cuda3std6ranges3__45__cpo4swapE,(.L_8 - _ZN39_INTERNAL_15c7509a_4_k_cu_7c9e7bc2_39384cuda3std6ranges3__45__cpo4swapE)
_ZN39_INTERNAL_15c7509a_4_k_cu_7c9e7bc2_39384cuda3std6ranges3__45__cpo4swapE:
	.zero		1
.L_8:


//--------------------- .nv.constant0._ZN7cutlass13device_kernelINS_4gemm6kernel13GemmUniversalIN4cute5tupleIJiiiiEEENS1_10collective13CollectiveMmaINS1_34MainloopSm90TmaGmmaWarpSpecializedILi4ENS5_IJNS4_1CILi2EEESB_NSA_ILi1EEEEEENS1_35KernelTmaWarpSpecializedCooperativeEEENS5_IJNSA_ILi256EEESG_NSA_ILi64EEEEEENS_6half_tENS5_IJlSC_lEEESJ_SK_NS4_8TiledMMAINS4_8MMA_AtomIJNS4_4SM904GMMA26MMA_64x256x16_F32F16F16_SSILNSO_5MajorE0ELSQ_0ELNSO_7ScaleInE1ELSR_1EEEEEENS4_6LayoutINS5_IJSB_SC_SC_EEENS5_IJSC_NSA_ILi0EEESW_EEEEENS5_IJNS4_10UnderscoreESZ_SZ_EEEEENS4_23SM90_TMA_LOAD_MULTICASTENS4_14ComposedLayoutINS4_7SwizzleILi3ELi4ELi3EEENS4_18smem_ptr_flag_bitsILi16EEENSU_INS5_IJNSA_ILi8EEESH_EEENS5_IJSH_SC_EEEEEEEvNS4_8identityES12_S1C_vS1D_EENS_8epilogue10collective6detail29Sm90TmaWarpSpecializedAdapterINS1G_15DefaultEpilogueISJ_SK_SK_NS1F_6thread17LinearCombinationISJ_Li1EffLNS1K_9ScaleType4KindE0ELNS_15FloatRoundStyleE2ESJ_EENS1_15EpilogueDefaultEEEEEvvEEEEvNT_6ParamsE --------------------------
	.section	.nv.constant0._ZN7cutlass13device_kernelINS_4gemm6kernel13GemmUniversalIN4cute5tupleIJiiiiEEENS1_10collective13CollectiveMmaINS1_34MainloopSm90TmaGmmaWarpSpecializedILi4ENS5_IJNS4_1CILi2EEESB_NSA_ILi1EEEEEENS1_35KernelTmaWarpSpecializedCooperativeEEENS5_IJNSA_ILi256EEESG_NSA_ILi64EEEEEENS_6half_tENS5_IJlSC_lEEESJ_SK_NS4_8TiledMMAINS4_8MMA_AtomIJNS4_4SM904GMMA26MMA_64x256x16_F32F16F16_SSILNSO_5MajorE0ELSQ_0ELNSO_7ScaleInE1ELSR_1EEEEEENS4_6LayoutINS5_IJSB_SC_SC_EEENS5_IJSC_NSA_ILi0EEESW_EEEEENS5_IJNS4_10UnderscoreESZ_SZ_EEEEENS4_23SM90_TMA_LOAD_MULTICASTENS4_14ComposedLayoutINS4_7SwizzleILi3ELi4ELi3EEENS4_18smem_ptr_flag_bitsILi16EEENSU_INS5_IJNSA_ILi8EEESH_EEENS5_IJSH_SC_EEEEEEEvNS4_8identityES12_S1C_vS1D_EENS_8epilogue10collective6detail29Sm90TmaWarpSpecializedAdapterINS1G_15DefaultEpilogueISJ_SK_SK_NS1F_6thread17LinearCombinationISJ_Li1EffLNS1K_9ScaleType4KindE0ELNS_15FloatRoundStyleE2ESJ_EENS1_15EpilogueDefaultEEEEEvvEEEEvNT_6ParamsE,"a",@progbits
	.sectionflags	@""
	.align	4
.nv.constant0._ZN7cutlass13device_kernelINS_4gemm6kernel13GemmUniversalIN4cute5tupleIJiiiiEEENS1_10collective13CollectiveMmaINS1_34MainloopSm90TmaGmmaWarpSpecializedILi4ENS5_IJNS4_1CILi2EEESB_NSA_ILi1EEEEEENS1_35KernelTmaWarpSpecializedCooperativeEEENS5_IJNSA_ILi256EEESG_NSA_ILi64EEEEEENS_6half_tENS5_IJlSC_lEEESJ_SK_NS4_8TiledMMAINS4_8MMA_AtomIJNS4_4SM904GMMA26MMA_64x256x16_F32F16F16_SSILNSO_5MajorE0ELSQ_0ELNSO_7ScaleInE1ELSR_1EEEEEENS4_6LayoutINS5_IJSB_SC_SC_EEENS5_IJSC_NSA_ILi0EEESW_EEEEENS5_IJNS4_10UnderscoreESZ_SZ_EEEEENS4_23SM90_TMA_LOAD_MULTICASTENS4_14ComposedLayoutINS4_7SwizzleILi3ELi4ELi3EEENS4_18smem_ptr_flag_bitsILi16EEENSU_INS5_IJNSA_ILi8EEESH_EEENS5_IJSH_SC_EEEEEEEvNS4_8identityES12_S1C_vS1D_EENS_8epilogue10collective6detail29Sm90TmaWarpSpecializedAdapterINS1G_15DefaultEpilogueISJ_SK_SK_NS1F_6thread17LinearCombinationISJ_Li1EffLNS1K_9ScaleType4KindE0ELNS_15FloatRoundStyleE2ESJ_EENS1_15EpilogueDefaultEEEEEvvEEEEvNT_6ParamsE:
	.zero		1664


//--------------------- SYMBOLS --------------------------

	.type		.nv.reservedSmem.offset0,@object
	.size		.nv.reservedSmem.offset0,0x4
	.type		__assertfail,@function
